// auto-generated by cutlass_sweep.gemm — config: {"arch": "sm_90", "cluster_m": 2, "cluster_n": 1, "dtype": "fp16", "dtype_b": "fp16", "layout": "nt", "stages": 0, "tile_k": 32, "tile_m": 512, "tile_n": 64}
#include "cutlass/cutlass.h"
#include "cutlass/gemm/collective/collective_builder.hpp"
#include "cutlass/gemm/device/gemm_universal_adapter.h"
#include "cutlass/gemm/kernel/gemm_universal.hpp"
#include "cutlass/epilogue/collective/collective_builder.hpp"

using ElemA = cutlass::half_t;
using ElemB = cutlass::half_t;
using ElemCD = cutlass::half_t;
using Acc  = float;
using TileShape    = cute::Shape<cute::_512, cute::_64, cute::_32>;
using ClusterShape = cute::Shape<cute::_2, cute::_1, cute::_1>;

using CollectiveEpilogue = typename cutlass::epilogue::collective::CollectiveBuilder<
    cutlass::arch::Sm90, cutlass::arch::OpClassTensorOp,
    TileShape, ClusterShape,
    cutlass::epilogue::collective::EpilogueTileAuto,
    Acc, Acc,
    ElemCD, cutlass::layout::RowMajor, 128 / cutlass::sizeof_bits<ElemCD>::value,
    ElemCD, cutlass::layout::RowMajor, 128 / cutlass::sizeof_bits<ElemCD>::value,
    cutlass::epilogue::collective::EpilogueScheduleAuto
  >::CollectiveOp;

using CollectiveMainloop = typename cutlass::gemm::collective::CollectiveBuilder<
    cutlass::arch::Sm90, cutlass::arch::OpClassTensorOp,
    ElemA, cutlass::layout::RowMajor, 128 / cutlass::sizeof_bits<ElemA>::value,
    ElemB, cutlass::layout::ColumnMajor, 128 / cutlass::sizeof_bits<ElemB>::value,
    Acc,
    TileShape, ClusterShape,
    cutlass::gemm::collective::StageCountAutoCarveout<static_cast<int>(sizeof(typename CollectiveEpilogue::SharedStorage))>,
    cutlass::gemm::collective::KernelScheduleAuto
  >::CollectiveOp;

using GemmKernel = cutlass::gemm::kernel::GemmUniversal<
    cute::Shape<int,int,int,int>,
    CollectiveMainloop,
    CollectiveEpilogue
>;
using Gemm = cutlass::gemm::device::GemmUniversalAdapter<GemmKernel>;

// Force the device kernel symbol into the cubin without needing a host main.
auto* _anchor = &cutlass::device_kernel<GemmKernel>;


// ===== COMPILED SASS (sm_90a) =====

	.target	sm_90a

	.elftype	@"ET_EXEC"


//--------------------- .note.nv.tkinfo           --------------------------
	.section	.note.nv.tkinfo,"",@"SHT_NOTE"
	.sectionflags	@"SHF_NOTE_NV_TKINFO"
	.tkinfo
        /*0018*/ 	.word	0x00000002
        /*0030*/ 	.string	""
        /*0030*/ 	.string	"ptxas"
        /*0030*/ 	.string	"Cuda compilation tools, release 13.0, V13.0.88"
        /*0030*/ 	.string	"Build cuda_13.0.r13.0/compiler.36424714_0"
        /*0030*/ 	.string	"-arch sm_90a -m 64 "



//--------------------- .note.nv.cuinfo           --------------------------
	.section	.note.nv.cuinfo,"",@"SHT_NOTE"
	.sectionflags	@"SHF_NOTE_NV_CUINFO"
        /*0018*/ 	.short	0x0002
        /*001a*/ 	.short	0x005a
        /*001c*/ 	.short	0x0082
	.zero		2


//--------------------- .nv.info                  --------------------------
	.section	.nv.info,"",@"SHT_CUDA_INFO"
	.align	4


	//----- nvinfo : EIATTR_REGCOUNT
	.align		4
        /*0000*/ 	.byte	0x04, 0x2f
        /*0002*/ 	.short	(.L_15 - .L_14)
	.align		4
.L_14:
        /*0004*/ 	.word	index@(_ZN7cutlass13device_kernelINS_4gemm6kernel13GemmUniversalIN4cute5tupleIJiiiiEEENS1_10collective13CollectiveMmaINS1_34MainloopSm90TmaGmmaWarpSpecializedILi6ENS5_IJNS4_1CILi2EEENSA_ILi1EEESC_EEENS1_35KernelTmaWarpSpecializedCooperativeEEENS5_IJNSA_ILi512EEENSA_ILi64EEENSA_ILi32EEEEEENS_6half_tENS5_IJlSC_lEEESK_SL_NS4_8TiledMMAINS4_8MMA_AtomIJNS4_4SM904GMMA25MMA_64x64x16_F32F16F16_SSILNSP_5MajorE0ELSR_0ELNSP_7ScaleInE1ELSS_1EEEEEENS4_6LayoutISD_NS5_IJSC_NSA_ILi0EEESW_EEEEENS5_IJNS4_10UnderscoreESZ_SZ_EEEEENS4_13SM90_TMA_LOADENS4_14ComposedLayoutINS4_7SwizzleILi2ELi4ELi3EEENS4_18smem_ptr_flag_bitsILi16EEENSV_INS5_IJNSA_ILi8EEESI_EEENS5_IJSI_SC_EEEEEEEvNS4_8identityENS4_23SM90_TMA_LOAD_MULTICASTES1C_vS1D_EENS_8epilogue10collective6detail29Sm90TmaWarpSpecializedAdapterINS1H_15DefaultEpilogueISK_SL_SL_NS1G_6thread17LinearCombinationISK_Li1EffLNS1L_9ScaleType4KindE0ELNS_15FloatRoundStyleE2ESK_EENS1_15EpilogueDefaultEEEEEvvEEEEvNT_6ParamsE)
        /*0008*/ 	.word	0x000000a8


	//----- nvinfo : EIATTR_FRAME_SIZE
	.align		4
.L_15:
        /*000c*/ 	.byte	0x04, 0x11
        /*000e*/ 	.short	(.L_17 - .L_16)
	.align		4
.L_16:
        /*0010*/ 	.word	index@(_ZN7cutlass13device_kernelINS_4gemm6kernel13GemmUniversalIN4cute5tupleIJiiiiEEENS1_10collective13CollectiveMmaINS1_34MainloopSm90TmaGmmaWarpSpecializedILi6ENS5_IJNS4_1CILi2EEENSA_ILi1EEESC_EEENS1_35KernelTmaWarpSpecializedCooperativeEEENS5_IJNSA_ILi512EEENSA_ILi64EEENSA_ILi32EEEEEENS_6half_tENS5_IJlSC_lEEESK_SL_NS4_8TiledMMAINS4_8MMA_AtomIJNS4_4SM904GMMA25MMA_64x64x16_F32F16F16_SSILNSP_5MajorE0ELSR_0ELNSP_7ScaleInE1ELSS_1EEEEEENS4_6LayoutISD_NS5_IJSC_NSA_ILi0EEESW_EEEEENS5_IJNS4_10UnderscoreESZ_SZ_EEEEENS4_13SM90_TMA_LOADENS4_14ComposedLayoutINS4_7SwizzleILi2ELi4ELi3EEENS4_18smem_ptr_flag_bitsILi16EEENSV_INS5_IJNSA_ILi8EEESI_EEENS5_IJSI_SC_EEEEEEEvNS4_8identityENS4_23SM90_TMA_LOAD_MULTICASTES1C_vS1D_EENS_8epilogue10collective6detail29Sm90TmaWarpSpecializedAdapterINS1H_15DefaultEpilogueISK_SL_SL_NS1G_6thread17LinearCombinationISK_Li1EffLNS1L_9ScaleType4KindE0ELNS_15FloatRoundStyleE2ESK_EENS1_15EpilogueDefaultEEEEEvvEEEEvNT_6ParamsE)
        /*0014*/ 	.word	0x00000000


	//----- nvinfo : EIATTR_MIN_STACK_SIZE
	.align		4
.L_17:
        /*0018*/ 	.byte	0x04, 0x12
        /*001a*/ 	.short	(.L_19 - .L_18)
	.align		4
.L_18:
        /*001c*/ 	.word	index@(_ZN7cutlass13device_kernelINS_4gemm6kernel13GemmUniversalIN4cute5tupleIJiiiiEEENS1_10collective13CollectiveMmaINS1_34MainloopSm90TmaGmmaWarpSpecializedILi6ENS5_IJNS4_1CILi2EEENSA_ILi1EEESC_EEENS1_35KernelTmaWarpSpecializedCooperativeEEENS5_IJNSA_ILi512EEENSA_ILi64EEENSA_ILi32EEEEEENS_6half_tENS5_IJlSC_lEEESK_SL_NS4_8TiledMMAINS4_8MMA_AtomIJNS4_4SM904GMMA25MMA_64x64x16_F32F16F16_SSILNSP_5MajorE0ELSR_0ELNSP_7ScaleInE1ELSS_1EEEEEENS4_6LayoutISD_NS5_IJSC_NSA_ILi0EEESW_EEEEENS5_IJNS4_10UnderscoreESZ_SZ_EEEEENS4_13SM90_TMA_LOADENS4_14ComposedLayoutINS4_7SwizzleILi2ELi4ELi3EEENS4_18smem_ptr_flag_bitsILi16EEENSV_INS5_IJNSA_ILi8EEESI_EEENS5_IJSI_SC_EEEEEEEvNS4_8identityENS4_23SM90_TMA_LOAD_MULTICASTES1C_vS1D_EENS_8epilogue10collective6detail29Sm90TmaWarpSpecializedAdapterINS1H_15DefaultEpilogueISK_SL_SL_NS1G_6thread17LinearCombinationISK_Li1EffLNS1L_9ScaleType4KindE0ELNS_15FloatRoundStyleE2ESK_EENS1_15EpilogueDefaultEEEEEvvEEEEvNT_6ParamsE)
        /*0020*/ 	.word	0x00000000
.L_19:


//--------------------- .nv.compat                --------------------------
	.section	.nv.compat,"",@"SHT_CUDA_COMPAT_INFO"
	.align	4
        /*0000*/ 	.byte	0x02, 0x09, 0x01, 0x00, 0x02, 0x02, 0x04, 0x00, 0x02, 0x05, 0x05, 0x00, 0x03, 0x07, 0x01, 0x01
        /*0010*/ 	.byte	0x02, 0x03, 0x01, 0x00, 0x02, 0x06, 0x01, 0x00, 0x04, 0x0b, 0x08, 0x00, 0x00, 0x00, 0x00, 0x00
        /*0020*/ 	.byte	0x00, 0x00, 0x00, 0x00


//--------------------- .nv.info._ZN7cutlass13device_kernelINS_4gemm6kernel13GemmUniversalIN4cute5tupleIJiiiiEEENS1_10collective13CollectiveMmaINS1_34MainloopSm90TmaGmmaWarpSpecializedILi6ENS5_IJNS4_1CILi2EEENSA_ILi1EEESC_EEENS1_35KernelTmaWarpSpecializedCooperativeEEENS5_IJNSA_ILi512EEENSA_ILi64EEENSA_ILi32EEEEEENS_6half_tENS5_IJlSC_lEEESK_SL_NS4_8TiledMMAINS4_8MMA_AtomIJNS4_4SM904GMMA25MMA_64x64x16_F32F16F16_SSILNSP_5MajorE0ELSR_0ELNSP_7ScaleInE1ELSS_1EEEEEENS4_6LayoutISD_NS5_IJSC_NSA_ILi0EEESW_EEEEENS5_IJNS4_10UnderscoreESZ_SZ_EEEEENS4_13SM90_TMA_LOADENS4_14ComposedLayoutINS4_7SwizzleILi2ELi4ELi3EEENS4_18smem_ptr_flag_bitsILi16EEENSV_INS5_IJNSA_ILi8EEESI_EEENS5_IJSI_SC_EEEEEEEvNS4_8identityENS4_23SM90_TMA_LOAD_MULTICASTES1C_vS1D_EENS_8epilogue10collective6detail29Sm90TmaWarpSpecializedAdapterINS1H_15DefaultEpilogueISK_SL_SL_NS1G_6thread17LinearCombinationISK_Li1EffLNS1L_9ScaleType4KindE0ELNS_15FloatRoundStyleE2ESK_EENS1_15EpilogueDefaultEEEEEvvEEEEvNT_6ParamsE --------------------------
	.section	.nv.info._ZN7cutlass13device_kernelINS_4gemm6kernel13GemmUniversalIN4cute5tupleIJiiiiEEENS1_10collective13CollectiveMmaINS1_34MainloopSm90TmaGmmaWarpSpecializedILi6ENS5_IJNS4_1CILi2EEENSA_ILi1EEESC_EEENS1_35KernelTmaWarpSpecializedCooperativeEEENS5_IJNSA_ILi512EEENSA_ILi64EEENSA_ILi32EEEEEENS_6half_tENS5_IJlSC_lEEESK_SL_NS4_8TiledMMAINS4_8MMA_AtomIJNS4_4SM904GMMA25MMA_64x64x16_F32F16F16_SSILNSP_5MajorE0ELSR_0ELNSP_7ScaleInE1ELSS_1EEEEEENS4_6LayoutISD_NS5_IJSC_NSA_ILi0EEESW_EEEEENS5_IJNS4_10UnderscoreESZ_SZ_EEEEENS4_13SM90_TMA_LOADENS4_14ComposedLayoutINS4_7SwizzleILi2ELi4ELi3EEENS4_18smem_ptr_flag_bitsILi16EEENSV_INS5_IJNSA_ILi8EEESI_EEENS5_IJSI_SC_EEEEEEEvNS4_8identityENS4_23SM90_TMA_LOAD_MULTICASTES1C_vS1D_EENS_8epilogue10collective6detail29Sm90TmaWarpSpecializedAdapterINS1H_15DefaultEpilogueISK_SL_SL_NS1G_6thread17LinearCombinationISK_Li1EffLNS1L_9ScaleType4KindE0ELNS_15FloatRoundStyleE2ESK_EENS1_15EpilogueDefaultEEEEEvvEEEEvNT_6ParamsE,"",@"SHT_CUDA_INFO"
	.sectionflags	@""
	.align	4


	//----- nvinfo : EIATTR_CUDA_API_VERSION
	.align		4
        /*0000*/ 	.byte	0x04, 0x37
        /*0002*/ 	.short	(.L_21 - .L_20)
.L_20:
        /*0004*/ 	.word	0x00000082


	//----- nvinfo : EIATTR_KPARAM_INFO
	.align		4
.L_21:
        /*0008*/ 	.byte	0x04, 0x17
        /*000a*/ 	.short	(.L_23 - .L_22)
.L_22:
        /*000c*/ 	.word	0x00000000
        /*0010*/ 	.short	0x0000
        /*0012*/ 	.short	0x0070
        /*0014*/ 	.byte	0x00, 0xf0, 0x01, 0x10


	//----- nvinfo : EIATTR_SPARSE_MMA_MASK
	.align		4
.L_23:
        /*0018*/ 	.byte	0x03, 0x50
        /*001a*/ 	.short	0x0000


	//----- nvinfo : EIATTR_MAXREG_COUNT
	.align		4
        /*001c*/ 	.byte	0x03, 0x1b
        /*001e*/ 	.short	0x00a8


	//----- nvinfo : EIATTR_NUM_BARRIERS
	.align		4
        /*0020*/ 	.byte	0x02, 0x4c
        /*0022*/ 	.byte	0x01
	.zero		1


	//----- nvinfo : EIATTR_EXTERNS
	.align		4
        /*0024*/ 	.byte	0x04, 0x0f
        /*0026*/ 	.short	(.L_25 - .L_24)


	//   ....[0]....
	.align		4
.L_24:
        /*0028*/ 	.word	index@(__assertfail)


	//----- nvinfo : EIATTR_MERCURY_ISA_VERSION
	.align		4
.L_25:
        /*002c*/ 	.byte	0x03, 0x5f
        /*002e*/ 	.short	0x0101


	//----- nvinfo : EIATTR_INT_WARP_WIDE_INSTR_OFFSETS
	.align		4
        /*0030*/ 	.byte	0x04, 0x31
        /*0032*/ 	.short	(.L_27 - .L_26)


	//   ....[0]....
.L_26:
        /*0034*/ 	.word	0x000004c0


	//   ....[1]....
        /*0038*/ 	.word	0x000004f0


	//   ....[2]....
        /*003c*/ 	.word	0x000006b0


	//----- nvinfo : EIATTR_COOP_GROUP_MASK_REGIDS
	.align		4
.L_27:
        /*0040*/ 	.byte	0x04, 0x29
        /*0042*/ 	.short	(.L_29 - .L_28)


	//   ....[0]....
.L_28:
        /*0044*/ 	.word	0xffffffff


	//   ....[1]....
        /*0048*/ 	.word	0xffffffff


	//   ....[2]....
        /*004c*/ 	.word	0xffffffff


	//   ....[3]....
        /*0050*/ 	.word	0xffffffff


	//   ....[4]....
        /*0054*/ 	.word	0xffffffff


	//   ....[5]....
        /*0058*/ 	.word	0xffffffff


	//----- nvinfo : EIATTR_COOP_GROUP_INSTR_OFFSETS
	.align		4
.L_29:
        /*005c*/ 	.byte	0x04, 0x28
        /*005e*/ 	.short	(.L_31 - .L_30)


	//   ....[0]....
.L_30:
        /*0060*/ 	.word	0x00000060


	//   ....[1]....
        /*0064*/ 	.word	0x00000070


	//   ....[2]....
        /*0068*/ 	.word	0x00000130


	//   ....[3]....
        /*006c*/ 	.word	0x00000310


	//   ....[4]....
        /*0070*/ 	.word	0x00000830


	//   ....[5]....
        /*0074*/ 	.word	0x00001280


	//----- nvinfo : EIATTR_REG_RECONFIG
	.align		4
.L_31:
        /*0078*/ 	.byte	0x01, 0x54
	.zero		2


	//----- nvinfo : EIATTR_SYSCALL_OFFSETS
	.align		4
        /*007c*/ 	.byte	0x04, 0x46
        /*007e*/ 	.short	(.L_33 - .L_32)


	//   ....[0]....
.L_32:
        /*0080*/ 	.word	0x00001440


	//----- nvinfo : EIATTR_MBARRIER_INSTR_OFFSETS
	.align		4
.L_33:
        /*0084*/ 	.byte	0x04, 0x39
        /*0086*/ 	.short	(.L_35 - .L_34)


	//   ....[0]....
.L_34:
        /*0088*/ 	.word	0x00000230
        /*008c*/ 	.word	0x000000ff
        /*0090*/ 	.word	0x00000000
        /*0094*/ 	.short	0x0100
        /*0096*/ 	.byte	0x08
	.zero		1


	//   ....[1]....
        /*0098*/ 	.word	0x00000240
        /*009c*/ 	.word	0x000000ff
        /*00a0*/ 	.word	0x00000030
        /*00a4*/ 	.short	0x0100
        /*00a6*/ 	.byte	0x08
	.zero		1


	//   ....[2]....
        /*00a8*/ 	.word	0x00000250
        /*00ac*/ 	.word	0x000000ff
        /*00b0*/ 	.word	0x00000008
        /*00b4*/ 	.short	0x0100
        /*00b6*/ 	.byte	0x08
	.zero		1


	//   ....[3]....
        /*00b8*/ 	.word	0x00000260
        /*00bc*/ 	.word	0x000000ff
        /*00c0*/ 	.word	0x00000038
        /*00c4*/ 	.short	0x0100
        /*00c6*/ 	.byte	0x08
	.zero		1


	//   ....[4]....
        /*00c8*/ 	.word	0x00000270
        /*00cc*/ 	.word	0x000000ff
        /*00d0*/ 	.word	0x00000010
        /*00d4*/ 	.short	0x0100
        /*00d6*/ 	.byte	0x08
	.zero		1


	//   ....[5]....
        /*00d8*/ 	.word	0x00000280
        /*00dc*/ 	.word	0x000000ff
        /*00e0*/ 	.word	0x00000040
        /*00e4*/ 	.short	0x0100
        /*00e6*/ 	.byte	0x08
	.zero		1


	//   ....[6]....
        /*00e8*/ 	.word	0x00000290
        /*00ec*/ 	.word	0x000000ff
        /*00f0*/ 	.word	0x00000018
        /*00f4*/ 	.short	0x0100
        /*00f6*/ 	.byte	0x08
	.zero		1


	//   ....[7]....
        /*00f8*/ 	.word	0x000002a0
        /*00fc*/ 	.word	0x000000ff
        /*0100*/ 	.word	0x00000048
        /*0104*/ 	.short	0x0100
        /*0106*/ 	.byte	0x08
	.zero		1


	//   ....[8]....
        /*0108*/ 	.word	0x000002b0
        /*010c*/ 	.word	0x000000ff
        /*0110*/ 	.word	0x00000020
        /*0114*/ 	.short	0x0100
        /*0116*/ 	.byte	0x08
	.zero		1


	//   ....[9]....
        /*0118*/ 	.word	0x000002c0
        /*011c*/ 	.word	0x000000ff
        /*0120*/ 	.word	0x00000050
        /*0124*/ 	.short	0x0100
        /*0126*/ 	.byte	0x08
	.zero		1


	//   ....[10]....
        /*0128*/ 	.word	0x000002d0
        /*012c*/ 	.word	0x000000ff
        /*0130*/ 	.word	0x00000028
        /*0134*/ 	.short	0x0100
        /*0136*/ 	.byte	0x08
	.zero		1


	//   ....[11]....
        /*0138*/ 	.word	0x000002e0
        /*013c*/ 	.word	0x000000ff
        /*0140*/ 	.word	0x00000058
        /*0144*/ 	.short	0x0100
        /*0146*/ 	.byte	0x08
	.zero		1


	//   ....[12]....
        /*0148*/ 	.word	0x00000730
        /*014c*/ 	.word	0x000000ff
        /*0150*/ 	.word	0x00000070
        /*0154*/ 	.short	0x0100
        /*0156*/ 	.byte	0x06
	.zero		1


	//   ....[13]....
        /*0158*/ 	.word	0x000007c0
        /*015c*/ 	.word	0x000000ff
        /*0160*/ 	.word	0x00000078
        /*0164*/ 	.short	0x0100
        /*0166*/ 	.byte	0x06
	.zero		1


	//   ....[14]....
        /*0168*/ 	.word	0x000014c0
        /*016c*/ 	.word	0x00000003
        /*0170*/ 	.word	0x00000000
        /*0174*/ 	.short	0x010a
        /*0176*/ 	.byte	0x3f
	.zero		1


	//   ....[15]....
        /*0178*/ 	.word	0x00001500
        /*017c*/ 	.word	0x00000003
        /*0180*/ 	.word	0x00000000
        /*0184*/ 	.short	0x010a
        /*0186*/ 	.byte	0x3f
	.zero		1


	//   ....[16]....
        /*0188*/ 	.word	0x000019e0
        /*018c*/ 	.word	0x000000ff
        /*0190*/ 	.word	0x00000000
        /*0194*/ 	.short	0x010a
        /*0196*/ 	.byte	0x07
	.zero		1


	//   ....[17]....
        /*0198*/ 	.word	0x00001a20
        /*019c*/ 	.word	0x000000ff
        /*01a0*/ 	.word	0x00000000
        /*01a4*/ 	.short	0x010a
        /*01a6*/ 	.byte	0x07
	.zero		1


	//   ....[18]....
        /*01a8*/ 	.word	0x00001de0
        /*01ac*/ 	.word	0x00000006
        /*01b0*/ 	.word	0x00000000
        /*01b4*/ 	.short	0x0101
        /*01b6*/ 	.byte	0x3f
	.zero		1


	//   ....[19]....
        /*01b8*/ 	.word	0x00001fa0
        /*01bc*/ 	.word	0x00000000
        /*01c0*/ 	.word	0x00000000
        /*01c4*/ 	.short	0x0101
        /*01c6*/ 	.byte	0x3f
	.zero		1


	//   ....[20]....
        /*01c8*/ 	.word	0x0000d830
        /*01cc*/ 	.word	0x00000017
        /*01d0*/ 	.word	0x00000030
        /*01d4*/ 	.short	0x010a
        /*01d6*/ 	.byte	0x3f
	.zero		1


	//   ....[21]....
        /*01d8*/ 	.word	0x0000dba0
        /*01dc*/ 	.word	0x00000003
        /*01e0*/ 	.word	0x00000078
        /*01e4*/ 	.short	0x0101
        /*01e6*/ 	.byte	0x3f
	.zero		1


	//   ....[22]....
        /*01e8*/ 	.word	0x0000e300
        /*01ec*/ 	.word	0x00000007
        /*01f0*/ 	.word	0x00000000
        /*01f4*/ 	.short	0x010a
        /*01f6*/ 	.byte	0x3f
	.zero		1


	//   ....[23]....
        /*01f8*/ 	.word	0x0000e380
        /*01fc*/ 	.word	0x00000008
        /*0200*/ 	.word	0x00000000
        /*0204*/ 	.short	0x010a
        /*0206*/ 	.byte	0x3f
	.zero		1


	//   ....[24]....
        /*0208*/ 	.word	0x0000e410
        /*020c*/ 	.word	0x00000009
        /*0210*/ 	.word	0x00000000
        /*0214*/ 	.short	0x010a
        /*0216*/ 	.byte	0x3f
	.zero		1


	//   ....[25]....
        /*0218*/ 	.word	0x0000e4a0
        /*021c*/ 	.word	0x00000008
        /*0220*/ 	.word	0x00000000
        /*0224*/ 	.short	0x010a
        /*0226*/ 	.byte	0x3f
	.zero		1


	//   ....[26]....
        /*0228*/ 	.word	0x0000e530
        /*022c*/ 	.word	0x0000000b
        /*0230*/ 	.word	0x00000000
        /*0234*/ 	.short	0x010a
        /*0236*/ 	.byte	0x3f
	.zero		1


	//   ....[27]....
        /*0238*/ 	.word	0x0000e5c0
        /*023c*/ 	.word	0x00000003
        /*0240*/ 	.word	0x00000000
        /*0244*/ 	.short	0x010a
        /*0246*/ 	.byte	0x3f
	.zero		1


	//   ....[28]....
        /*0248*/ 	.word	0x0000e620
        /*024c*/ 	.word	0x00000003
        /*0250*/ 	.word	0x00000000
        /*0254*/ 	.short	0x010a
        /*0256*/ 	.byte	0x3f
	.zero		1


	//   ....[29]....
        /*0258*/ 	.word	0x0000e680
        /*025c*/ 	.word	0x00000006
        /*0260*/ 	.word	0x00000000
        /*0264*/ 	.short	0x010a
        /*0266*/ 	.byte	0x3f
	.zero		1


	//   ....[30]....
        /*0268*/ 	.word	0x0000e750
        /*026c*/ 	.word	0x00000017
        /*0270*/ 	.word	0x00000030
        /*0274*/ 	.short	0x010a
        /*0276*/ 	.byte	0x3f
	.zero		1


	//   ....[31]....
        /*0278*/ 	.word	0x0000e820
        /*027c*/ 	.word	0x00000007
        /*0280*/ 	.word	0x00000000
        /*0284*/ 	.short	0x010a
        /*0286*/ 	.byte	0x3f
	.zero		1


	//   ....[32]....
        /*0288*/ 	.word	0x0000e870
        /*028c*/ 	.word	0x00000008
        /*0290*/ 	.word	0x00000000
        /*0294*/ 	.short	0x010a
        /*0296*/ 	.byte	0x3f
	.zero		1


	//   ....[33]....
        /*0298*/ 	.word	0x0000e8c0
        /*029c*/ 	.word	0x00000009
        /*02a0*/ 	.word	0x00000000
        /*02a4*/ 	.short	0x010a
        /*02a6*/ 	.byte	0x3f
	.zero		1


	//   ....[34]....
        /*02a8*/ 	.word	0x0000e910
        /*02ac*/ 	.word	0x00000008
        /*02b0*/ 	.word	0x00000000
        /*02b4*/ 	.short	0x010a
        /*02b6*/ 	.byte	0x3f
	.zero		1


	//   ....[35]....
        /*02b8*/ 	.word	0x0000e960
        /*02bc*/ 	.word	0x0000000b
        /*02c0*/ 	.word	0x00000000
        /*02c4*/ 	.short	0x010a
        /*02c6*/ 	.byte	0x3f
	.zero		1


	//----- nvinfo : EIATTR_NUM_MBARRIERS
	.align		4
.L_35:
        /*02c8*/ 	.byte	0x03, 0x38
        /*02ca*/ 	.short	0x000e


	//----- nvinfo : EIATTR_EXIT_INSTR_OFFSETS
	.align		4
        /*02cc*/ 	.byte	0x04, 0x1c
        /*02ce*/ 	.short	(.L_37 - .L_36)


	//   ....[0]....
.L_36:
        /*02d0*/ 	.word	0x000009a0


	//   ....[1]....
        /*02d4*/ 	.word	0x000011b0


	//   ....[2]....
        /*02d8*/ 	.word	0x0000cf40


	//   ....[3]....
        /*02dc*/ 	.word	0x0000d4a0


	//   ....[4]....
        /*02e0*/ 	.word	0x0000e610


	//----- nvinfo : EIATTR_MAX_THREADS
	.align		4
.L_37:
        /*02e4*/ 	.byte	0x04, 0x05
        /*02e6*/ 	.short	(.L_39 - .L_38)
.L_38:
        /*02e8*/ 	.word	0x00000180
        /*02ec*/ 	.word	0x00000001
        /*02f0*/ 	.word	0x00000001


	//----- nvinfo : EIATTR_CRS_STACK_SIZE
	.align		4
.L_39:
        /*02f4*/ 	.byte	0x04, 0x1e
        /*02f6*/ 	.short	(.L_41 - .L_40)
.L_40:
        /*02f8*/ 	.word	0x00000000


	//----- nvinfo : EIATTR_CBANK_PARAM_SIZE
	.align		4
.L_41:
        /*02fc*/ 	.byte	0x03, 0x19
        /*02fe*/ 	.short	0x0470


	//----- nvinfo : EIATTR_PARAM_CBANK
	.align		4
        /*0300*/ 	.byte	0x04, 0x0a
        /*0302*/ 	.short	(.L_43 - .L_42)
	.align		4
.L_42:
        /*0304*/ 	.word	index@(.nv.constant0._ZN7cutlass13device_kernelINS_4gemm6kernel13GemmUniversalIN4cute5tupleIJiiiiEEENS1_10collective13CollectiveMmaINS1_34MainloopSm90TmaGmmaWarpSpecializedILi6ENS5_IJNS4_1CILi2EEENSA_ILi1EEESC_EEENS1_35KernelTmaWarpSpecializedCooperativeEEENS5_IJNSA_ILi512EEENSA_ILi64EEENSA_ILi32EEEEEENS_6half_tENS5_IJlSC_lEEESK_SL_NS4_8TiledMMAINS4_8MMA_AtomIJNS4_4SM904GMMA25MMA_64x64x16_F32F16F16_SSILNSP_5MajorE0ELSR_0ELNSP_7ScaleInE1ELSS_1EEEEEENS4_6LayoutISD_NS5_IJSC_NSA_ILi0EEESW_EEEEENS5_IJNS4_10UnderscoreESZ_SZ_EEEEENS4_13SM90_TMA_LOADENS4_14ComposedLayoutINS4_7SwizzleILi2ELi4ELi3EEENS4_18smem_ptr_flag_bitsILi16EEENSV_INS5_IJNSA_ILi8EEESI_EEENS5_IJSI_SC_EEEEEEEvNS4_8identityENS4_23SM90_TMA_LOAD_MULTICASTES1C_vS1D_EENS_8epilogue10collective6detail29Sm90TmaWarpSpecializedAdapterINS1H_15DefaultEpilogueISK_SL_SL_NS1G_6thread17LinearCombinationISK_Li1EffLNS1L_9ScaleType4KindE0ELNS_15FloatRoundStyleE2ESK_EENS1_15EpilogueDefaultEEEEEvvEEEEvNT_6ParamsE)
        /*0308*/ 	.short	0x0210
        /*030a*/ 	.short	0x0470


	//----- nvinfo : EIATTR_SW_WAR
	.align		4
.L_43:
        /*030c*/ 	.byte	0x04, 0x36
        /*030e*/ 	.short	(.L_45 - .L_44)
.L_44:
        /*0310*/ 	.word	0x00000008
.L_45:


//--------------------- .nv.callgraph             --------------------------
	.section	.nv.callgraph,"",@"SHT_CUDA_CALLGRAPH"
	.align	4
	.sectionentsize	8
	.align		4
        /*0000*/ 	.word	0x00000000
	.align		4
        /*0004*/ 	.word	0xffffffff
	.align		4
        /*0008*/ 	.word	index@(_ZN7cutlass13device_kernelINS_4gemm6kernel13GemmUniversalIN4cute5tupleIJiiiiEEENS1_10collective13CollectiveMmaINS1_34MainloopSm90TmaGmmaWarpSpecializedILi6ENS5_IJNS4_1CILi2EEENSA_ILi1EEESC_EEENS1_35KernelTmaWarpSpecializedCooperativeEEENS5_IJNSA_ILi512EEENSA_ILi64EEENSA_ILi32EEEEEENS_6half_tENS5_IJlSC_lEEESK_SL_NS4_8TiledMMAINS4_8MMA_AtomIJNS4_4SM904GMMA25MMA_64x64x16_F32F16F16_SSILNSP_5MajorE0ELSR_0ELNSP_7ScaleInE1ELSS_1EEEEEENS4_6LayoutISD_NS5_IJSC_NSA_ILi0EEESW_EEEEENS5_IJNS4_10UnderscoreESZ_SZ_EEEEENS4_13SM90_TMA_LOADENS4_14ComposedLayoutINS4_7SwizzleILi2ELi4ELi3EEENS4_18smem_ptr_flag_bitsILi16EEENSV_INS5_IJNSA_ILi8EEESI_EEENS5_IJSI_SC_EEEEEEEvNS4_8identityENS4_23SM90_TMA_LOAD_MULTICASTES1C_vS1D_EENS_8epilogue10collective6detail29Sm90TmaWarpSpecializedAdapterINS1H_15DefaultEpilogueISK_SL_SL_NS1G_6thread17LinearCombinationISK_Li1EffLNS1L_9ScaleType4KindE0ELNS_15FloatRoundStyleE2ESK_EENS1_15EpilogueDefaultEEEEEvvEEEEvNT_6ParamsE)
	.align		4
        /*000c*/ 	.word	index@(__assertfail)
	.align		4
        /*0010*/ 	.word	0x00000000
	.align		4
        /*0014*/ 	.word	0xfffffffe
	.align		4
        /*0018*/ 	.word	0x00000000
	.align		4
        /*001c*/ 	.word	0xfffffffd
	.align		4
        /*0020*/ 	.word	0x00000000
	.align		4
        /*0024*/ 	.word	0xfffffffc


//--------------------- .nv.constant4             --------------------------
	.section	.nv.constant4,"a",@progbits
	.align	8
	.align		8
.nv.constant4:
        /*0000*/ 	.dword	__assertfail
	.align		8
        /*0008*/ 	.dword	__unnamed_1
	.align		8
        /*0010*/ 	.dword	_ZN39_INTERNAL_f2504f53_4_k_cu_929c8030_80314cuda3std3__45__cpo5beginE
	.align		8
        /*0018*/ 	.dword	_ZN39_INTERNAL_f2504f53_4_k_cu_929c8030_80314cuda3std3__45__cpo3endE
	.align		8
        /*0020*/ 	.dword	_ZN39_INTERNAL_f2504f53_4_k_cu_929c8030_80314cuda3std3__45__cpo6cbeginE
	.align		8
        /*0028*/ 	.dword	_ZN39_INTERNAL_f2504f53_4_k_cu_929c8030_80314cuda3std3__45__cpo4cendE
	.align		8
        /*0030*/ 	.dword	_ZN39_INTERNAL_f2504f53_4_k_cu_929c8030_80314cuda3std3__441_GLOBAL__N__f2504f53_4_k_cu_929c8030_80316ignoreE
	.align		8
        /*0038*/ 	.dword	_ZN39_INTERNAL_f2504f53_4_k_cu_929c8030_80314cuda3std3__419piecewise_constructE
	.align		8
        /*0040*/ 	.dword	_ZN39_INTERNAL_f2504f53_4_k_cu_929c8030_80314cuda3std3__48in_placeE
	.align		8
        /*0048*/ 	.dword	_ZN39_INTERNAL_f2504f53_4_k_cu_929c8030_80314cuda3std6ranges3__45__cpo4swapE
	.align		8
        /*0050*/ 	.dword	_ZN39_INTERNAL_f2504f53_4_k_cu_929c8030_80314cuda3std6ranges3__45__cpo9iter_moveE
	.align		8
        /*0058*/ 	.dword	_ZN39_INTERNAL_f2504f53_4_k_cu_929c8030_80314cute7productE
	.align		8
        /*0060*/ 	.dword	_ZN39_INTERNAL_f2504f53_4_k_cu_929c8030_80314cute1_E
	.align		8
        /*0068*/ 	.dword	$str$22
	.align		8
        /*0070*/ 	.dword	$str$23


//--------------------- .text._ZN7cutlass13device_kernelINS_4gemm6kernel13GemmUniversalIN4cute5tupleIJiiiiEEENS1_10collective13CollectiveMmaINS1_34MainloopSm90TmaGmmaWarpSpecializedILi6ENS5_IJNS4_1CILi2EEENSA_ILi1EEESC_EEENS1_35KernelTmaWarpSpecializedCooperativeEEENS5_IJNSA_ILi512EEENSA_ILi64EEENSA_ILi32EEEEEENS_6half_tENS5_IJlSC_lEEESK_SL_NS4_8TiledMMAINS4_8MMA_AtomIJNS4_4SM904GMMA25MMA_64x64x16_F32F16F16_SSILNSP_5MajorE0ELSR_0ELNSP_7ScaleInE1ELSS_1EEEEEENS4_6LayoutISD_NS5_IJSC_NSA_ILi0EEESW_EEEEENS5_IJNS4_10UnderscoreESZ_SZ_EEEEENS4_13SM90_TMA_LOADENS4_14ComposedLayoutINS4_7SwizzleILi2ELi4ELi3EEENS4_18smem_ptr_flag_bitsILi16EEENSV_INS5_IJNSA_ILi8EEESI_EEENS5_IJSI_SC_EEEEEEEvNS4_8identityENS4_23SM90_TMA_LOAD_MULTICASTES1C_vS1D_EENS_8epilogue10collective6detail29Sm90TmaWarpSpecializedAdapterINS1H_15DefaultEpilogueISK_SL_SL_NS1G_6thread17LinearCombinationISK_Li1EffLNS1L_9ScaleType4KindE0ELNS_15FloatRoundStyleE2ESK_EENS1_15EpilogueDefaultEEEEEvvEEEEvNT_6ParamsE --------------------------
	.section	.text._ZN7cutlass13device_kernelINS_4gemm6kernel13GemmUniversalIN4cute5tupleIJiiiiEEENS1_10collective13CollectiveMmaINS1_34MainloopSm90TmaGmmaWarpSpecializedILi6ENS5_IJNS4_1CILi2EEENSA_ILi1EEESC_EEENS1_35KernelTmaWarpSpecializedCooperativeEEENS5_IJNSA_ILi512EEENSA_ILi64EEENSA_ILi32EEEEEENS_6half_tENS5_IJlSC_lEEESK_SL_NS4_8TiledMMAINS4_8MMA_AtomIJNS4_4SM904GMMA25MMA_64x64x16_F32F16F16_SSILNSP_5MajorE0ELSR_0ELNSP_7ScaleInE1ELSS_1EEEEEENS4_6LayoutISD_NS5_IJSC_NSA_ILi0EEESW_EEEEENS5_IJNS4_10UnderscoreESZ_SZ_EEEEENS4_13SM90_TMA_LOADENS4_14ComposedLayoutINS4_7SwizzleILi2ELi4ELi3EEENS4_18smem_ptr_flag_bitsILi16EEENSV_INS5_IJNSA_ILi8EEESI_EEENS5_IJSI_SC_EEEEEEEvNS4_8identityENS4_23SM90_TMA_LOAD_MULTICASTES1C_vS1D_EENS_8epilogue10collective6detail29Sm90TmaWarpSpecializedAdapterINS1H_15DefaultEpilogueISK_SL_SL_NS1G_6thread17LinearCombinationISK_Li1EffLNS1L_9ScaleType4KindE0ELNS_15FloatRoundStyleE2ESK_EENS1_15EpilogueDefaultEEEEEvvEEEEvNT_6ParamsE,"ax",@progbits
	.align	128
.text._ZN7cutlass13device_kernelINS_4gemm6kernel13GemmUniversalIN4cute5tupleIJiiiiEEENS1_10collective13CollectiveMmaINS1_34MainloopSm90TmaGmmaWarpSpecializedILi6ENS5_IJNS4_1CILi2EEENSA_ILi1EEESC_EEENS1_35KernelTmaWarpSpecializedCooperativeEEENS5_IJNSA_ILi512EEENSA_ILi64EEENSA_ILi32EEEEEENS_6half_tENS5_IJlSC_lEEESK_SL_NS4_8TiledMMAINS4_8MMA_AtomIJNS4_4SM904GMMA25MMA_64x64x16_F32F16F16_SSILNSP_5MajorE0ELSR_0ELNSP_7ScaleInE1ELSS_1EEEEEENS4_6LayoutISD_NS5_IJSC_NSA_ILi0EEESW_EEEEENS5_IJNS4_10UnderscoreESZ_SZ_EEEEENS4_13SM90_TMA_LOADENS4_14ComposedLayoutINS4_7SwizzleILi2ELi4ELi3EEENS4_18smem_ptr_flag_bitsILi16EEENSV_INS5_IJNSA_ILi8EEESI_EEENS5_IJSI_SC_EEEEEEEvNS4_8identityENS4_23SM90_TMA_LOAD_MULTICASTES1C_vS1D_EENS_8epilogue10collective6detail29Sm90TmaWarpSpecializedAdapterINS1H_15DefaultEpilogueISK_SL_SL_NS1G_6thread17LinearCombinationISK_Li1EffLNS1L_9ScaleType4KindE0ELNS_15FloatRoundStyleE2ESK_EENS1_15EpilogueDefaultEEEEEvvEEEEvNT_6ParamsE:
        .type           _ZN7cutlass13device_kernelINS_4gemm6kernel13GemmUniversalIN4cute5tupleIJiiiiEEENS1_10collective13CollectiveMmaINS1_34MainloopSm90TmaGmmaWarpSpecializedILi6ENS5_IJNS4_1CILi2EEENSA_ILi1EEESC_EEENS1_35KernelTmaWarpSpecializedCooperativeEEENS5_IJNSA_ILi512EEENSA_ILi64EEENSA_ILi32EEEEEENS_6half_tENS5_IJlSC_lEEESK_SL_NS4_8TiledMMAINS4_8MMA_AtomIJNS4_4SM904GMMA25MMA_64x64x16_F32F16F16_SSILNSP_5MajorE0ELSR_0ELNSP_7ScaleInE1ELSS_1EEEEEENS4_6LayoutISD_NS5_IJSC_NSA_ILi0EEESW_EEEEENS5_IJNS4_10UnderscoreESZ_SZ_EEEEENS4_13SM90_TMA_LOADENS4_14ComposedLayoutINS4_7SwizzleILi2ELi4ELi3EEENS4_18smem_ptr_flag_bitsILi16EEENSV_INS5_IJNSA_ILi8EEESI_EEENS5_IJSI_SC_EEEEEEEvNS4_8identityENS4_23SM90_TMA_LOAD_MULTICASTES1C_vS1D_EENS_8epilogue10collective6detail29Sm90TmaWarpSpecializedAdapterINS1H_15DefaultEpilogueISK_SL_SL_NS1G_6thread17LinearCombinationISK_Li1EffLNS1L_9ScaleType4KindE0ELNS_15FloatRoundStyleE2ESK_EENS1_15EpilogueDefaultEEEEEvvEEEEvNT_6ParamsE,@function
        .size           _ZN7cutlass13device_kernelINS_4gemm6kernel13GemmUniversalIN4cute5tupleIJiiiiEEENS1_10collective13CollectiveMmaINS1_34MainloopSm90TmaGmmaWarpSpecializedILi6ENS5_IJNS4_1CILi2EEENSA_ILi1EEESC_EEENS1_35KernelTmaWarpSpecializedCooperativeEEENS5_IJNSA_ILi512EEENSA_ILi64EEENSA_ILi32EEEEEENS_6half_tENS5_IJlSC_lEEESK_SL_NS4_8TiledMMAINS4_8MMA_AtomIJNS4_4SM904GMMA25MMA_64x64x16_F32F16F16_SSILNSP_5MajorE0ELSR_0ELNSP_7ScaleInE1ELSS_1EEEEEENS4_6LayoutISD_NS5_IJSC_NSA_ILi0EEESW_EEEEENS5_IJNS4_10UnderscoreESZ_SZ_EEEEENS4_13SM90_TMA_LOADENS4_14ComposedLayoutINS4_7SwizzleILi2ELi4ELi3EEENS4_18smem_ptr_flag_bitsILi16EEENSV_INS5_IJNSA_ILi8EEESI_EEENS5_IJSI_SC_EEEEEEEvNS4_8identityENS4_23SM90_TMA_LOAD_MULTICASTES1C_vS1D_EENS_8epilogue10collective6detail29Sm90TmaWarpSpecializedAdapterINS1H_15DefaultEpilogueISK_SL_SL_NS1G_6thread17LinearCombinationISK_Li1EffLNS1L_9ScaleType4KindE0ELNS_15FloatRoundStyleE2ESK_EENS1_15EpilogueDefaultEEEEEvvEEEEvNT_6ParamsE,(.L_x_297 - _ZN7cutlass13device_kernelINS_4gemm6kernel13GemmUniversalIN4cute5tupleIJiiiiEEENS1_10collective13CollectiveMmaINS1_34MainloopSm90TmaGmmaWarpSpecializedILi6ENS5_IJNS4_1CILi2EEENSA_ILi1EEESC_EEENS1_35KernelTmaWarpSpecializedCooperativeEEENS5_IJNSA_ILi512EEENSA_ILi64EEENSA_ILi32EEEEEENS_6half_tENS5_IJlSC_lEEESK_SL_NS4_8TiledMMAINS4_8MMA_AtomIJNS4_4SM904GMMA25MMA_64x64x16_F32F16F16_SSILNSP_5MajorE0ELSR_0ELNSP_7ScaleInE1ELSS_1EEEEEENS4_6LayoutISD_NS5_IJSC_NSA_ILi0EEESW_EEEEENS5_IJNS4_10UnderscoreESZ_SZ_EEEEENS4_13SM90_TMA_LOADENS4_14ComposedLayoutINS4_7SwizzleILi2ELi4ELi3EEENS4_18smem_ptr_flag_bitsILi16EEENSV_INS5_IJNSA_ILi8EEESI_EEENS5_IJSI_SC_EEEEEEEvNS4_8identityENS4_23SM90_TMA_LOAD_MULTICASTES1C_vS1D_EENS_8epilogue10collective6detail29Sm90TmaWarpSpecializedAdapterINS1H_15DefaultEpilogueISK_SL_SL_NS1G_6thread17LinearCombinationISK_Li1EffLNS1L_9ScaleType4KindE0ELNS_15FloatRoundStyleE2ESK_EENS1_15EpilogueDefaultEEEEEvvEEEEvNT_6ParamsE)
        .other          _ZN7cutlass13device_kernelINS_4gemm6kernel13GemmUniversalIN4cute5tupleIJiiiiEEENS1_10collective13CollectiveMmaINS1_34MainloopSm90TmaGmmaWarpSpecializedILi6ENS5_IJNS4_1CILi2EEENSA_ILi1EEESC_EEENS1_35KernelTmaWarpSpecializedCooperativeEEENS5_IJNSA_ILi512EEENSA_ILi64EEENSA_ILi32EEEEEENS_6half_tENS5_IJlSC_lEEESK_SL_NS4_8TiledMMAINS4_8MMA_AtomIJNS4_4SM904GMMA25MMA_64x64x16_F32F16F16_SSILNSP_5MajorE0ELSR_0ELNSP_7ScaleInE1ELSS_1EEEEEENS4_6LayoutISD_NS5_IJSC_NSA_ILi0EEESW_EEEEENS5_IJNS4_10UnderscoreESZ_SZ_EEEEENS4_13SM90_TMA_LOADENS4_14ComposedLayoutINS4_7SwizzleILi2ELi4ELi3EEENS4_18smem_ptr_flag_bitsILi16EEENSV_INS5_IJNSA_ILi8EEESI_EEENS5_IJSI_SC_EEEEEEEvNS4_8identityENS4_23SM90_TMA_LOAD_MULTICASTES1C_vS1D_EENS_8epilogue10collective6detail29Sm90TmaWarpSpecializedAdapterINS1H_15DefaultEpilogueISK_SL_SL_NS1G_6thread17LinearCombinationISK_Li1EffLNS1L_9ScaleType4KindE0ELNS_15FloatRoundStyleE2ESK_EENS1_15EpilogueDefaultEEEEEvvEEEEvNT_6ParamsE,@"STO_CUDA_ENTRY STV_DEFAULT"
_ZN7cutlass13device_kernelINS_4gemm6kernel13GemmUniversalIN4cute5tupleIJiiiiEEENS1_10collective13CollectiveMmaINS1_34MainloopSm90TmaGmmaWarpSpecializedILi6ENS5_IJNS4_1CILi2EEENSA_ILi1EEESC_EEENS1_35KernelTmaWarpSpecializedCooperativeEEENS5_IJNSA_ILi512EEENSA_ILi64EEENSA_ILi32EEEEEENS_6half_tENS5_IJlSC_lEEESK_SL_NS4_8TiledMMAINS4_8MMA_AtomIJNS4_4SM904GMMA25MMA_64x64x16_F32F16F16_SSILNSP_5MajorE0ELSR_0ELNSP_7ScaleInE1ELSS_1EEEEEENS4_6LayoutISD_NS5_IJSC_NSA_ILi0EEESW_EEEEENS5_IJNS4_10UnderscoreESZ_SZ_EEEEENS4_13SM90_TMA_LOADENS4_14ComposedLayoutINS4_7SwizzleILi2ELi4ELi3EEENS4_18smem_ptr_flag_bitsILi16EEENSV_INS5_IJNSA_ILi8EEESI_EEENS5_IJSI_SC_EEEEEEEvNS4_8identityENS4_23SM90_TMA_LOAD_MULTICASTES1C_vS1D_EENS_8epilogue10collective6detail29Sm90TmaWarpSpecializedAdapterINS1H_15DefaultEpilogueISK_SL_SL_NS1G_6thread17LinearCombinationISK_Li1EffLNS1L_9ScaleType4KindE0ELNS_15FloatRoundStyleE2ESK_EENS1_15EpilogueDefaultEEEEEvvEEEEvNT_6ParamsE:
[----:B------:R-:W0:Y:S01]  /*0000*/  LDC R1, c[0x0][0x28] ;  /* 0x00000a00ff017b82 */ /* 0x000e220000000800 */
[----:B------:R-:W1:Y:S01]  /*0010*/  S2R R18, SR_TID.X ;  /* 0x0000000000127919 */ /* 0x000e620000002100 */
[----:B------:R-:W-:Y:S01]  /*0020*/  ELECT P0, URZ, PT ;  /* 0x00000000003f782f */ /* 0x000fe20003800000 */
[----:B------:R-:W-:Y:S01]  /*0030*/  BSSY B0, `(.L_x_0) ;  /* 0x000000f000007945 */ /* 0x000fe20003800000 */
[--C-:B-1----:R-:W-:Y:S02]  /*0040*/  SHF.R.U32.HI R0, RZ, 0x5, R18.reuse ;  /* 0x00000005ff007819 */ /* 0x102fe40000011612 */
[----:B------:R-:W-:-:S03]  /*0050*/  SHF.R.U32.HI R3, RZ, 0x7, R18 ;  /* 0x00000007ff037819 */ /* 0x000fc60000011612 */
[----:B------:R-:W1:Y:S04]  /*0060*/  SHFL.IDX PT, R2, R0, RZ, 0x1f ;  /* 0x00001fff00027589 */ /* 0x000e6800000e0000 */
[----:B------:R2:W3:Y:S01]  /*0070*/  SHFL.IDX PT, R5, R3, RZ, 0x1f ;  /* 0x00001fff03057589 */ /* 0x0004e200000e0000 */
[----:B-1----:R-:W-:-:S13]  /*0080*/  ISETP.NE.OR P0, PT, R2, RZ, !P0 ;  /* 0x000000ff0200720c */ /* 0x002fda0004705670 */
[----:B0-23--:R-:W-:Y:S05]  /*0090*/  @P0 BRA `(.L_x_1) ;  /* 0x0000000000200947 */ /* 0x00dfea0003800000 */
[----:B------:R-:W-:Y:S02]  /*00a0*/  ULDC.64 UR4, c[0x0][0x198] ;  /* 0x0000660000047ab9 */ /* 0x000fe40000000a00 */
[----:B------:R-:W-:Y:S02]  /*00b0*/  UIADD3 UR6, UP0, UR4, 0xf0, URZ ;  /* 0x000000f004067890 */ /* 0x000fe4000ff1e03f */
[----:B------:R-:W-:Y:S02]  /*00c0*/  UIADD3 UR4, UP1, UR4, 0x1f0, URZ ;  /* 0x000001f004047890 */ /* 0x000fe4000ff3e03f */
[----:B------:R-:W-:Y:S02]  /*00d0*/  UIADD3.X UR7, URZ, UR5, URZ, UP0, !UPT ;  /* 0x000000053f077290 */ /* 0x000fe400087fe43f */
[----:B------:R-:W-:-:S07]  /*00e0*/  UIADD3.X UR5, URZ, UR5, URZ, UP1, !UPT ;  /* 0x000000053f057290 */ /* 0x000fce0008ffe43f */
[----:B------:R0:W-:Y:S02]  /*00f0*/  UTMACCTL.PF [UR6] ;  /* 0x00000000060079b9 */ /* 0x0001e40008040000 */
[----:B------:R0:W-:Y:S02]  /*0100*/  UTMACCTL.PF [UR4] ;  /* 0x00000000040079b9 */ /* 0x0001e40008040000 */
[----:B0-----:R-:W-:Y:S01]  /*0110*/  NOP ;  /* 0x0000000000007918 */ /* 0x001fe20000000000 */
.L_x_1:
[----:B------:R-:W-:Y:S05]  /*0120*/  BSYNC B0 ;  /* 0x0000000000007941 */ /* 0x000fea0003800000 */
.L_x_0:
[----:B------:R-:W0:Y:S02]  /*0130*/  SHFL.IDX PT, R3, R0, RZ, 0x1f ;  /* 0x00001fff00037589 */ /* 0x000e2400000e0000 */
[----:B0-----:R-:W-:-:S13]  /*0140*/  ISETP.NE.AND P0, PT, R3, RZ, PT ;  /* 0x000000ff0300720c */ /* 0x001fda0003f05270 */
[----:B------:R-:W-:Y:S05]  /*0150*/  @P0 BRA `(.L_x_2) ;  /* 0x0000000000680947 */ /* 0x000fea0003800000 */
[----:B------:R-:W0:Y:S01]  /*0160*/  S2UR UR8, SR_CgaCtaId ;  /* 0x00000000000879c3 */ /* 0x000e220000008800 */
[----:B------:R-:W-:Y:S01]  /*0170*/  UMOV UR4, 0x400 ;  /* 0x0000040000047882 */ /* 0x000fe20000000000 */
[----:B------:R-:W-:Y:S01]  /*0180*/  UMOV UR5, 0x1 ;  /* 0x0000000100057882 */ /* 0x000fe20000000000 */
[----:B------:R-:W-:Y:S01]  /*0190*/  UMOV UR6, 0x4 ;  /* 0x0000000400067882 */ /* 0x000fe20000000000 */
[----:B------:R-:W-:Y:S01]  /*01a0*/  ELECT P0, URZ, PT ;  /* 0x00000000003f782f */ /* 0x000fe20003800000 */
[----:B------:R-:W-:-:S04]  /*01b0*/  UIADD3 UR6, -UR6, 0x100000, URZ ;  /* 0x0010000006067890 */ /* 0x000fc8000fffe13f */
[----:B------:R-:W-:Y:S02]  /*01c0*/  USHF.L.U32 UR7, UR6, 0xb, URZ ;  /* 0x0000000b06077899 */ /* 0x000fe4000800063f */
[----:B------:R-:W-:Y:S02]  /*01d0*/  USHF.L.U32 UR6, UR6, 0x1, URZ ;  /* 0x0000000106067899 */ /* 0x000fe4000800063f */
[----:B0-----:R-:W-:Y:S02]  /*01e0*/  ULEA UR8, UR8, UR4, 0x18 ;  /* 0x0000000408087291 */ /* 0x001fe4000f8ec03f */
[----:B------:R-:W-:-:S04]  /*01f0*/  UIADD3 UR4, -UR5, 0x100000, URZ ;  /* 0x0010000005047890 */ /* 0x000fc8000fffe13f */
[----:B------:R-:W-:Y:S02]  /*0200*/  USHF.L.U32 UR5, UR4, 0xb, URZ ;  /* 0x0000000b04057899 */ /* 0x000fe4000800063f */
[----:B------:R-:W-:Y:S01]  /*0210*/  USHF.L.U32 UR4, UR4, 0x1, URZ ;  /* 0x0000000104047899 */ /* 0x000fe2000800063f */
[----:B------:R-:W0:Y:S11]  /*0220*/  FENCE.VIEW.ASYNC.S ;  /* 0x00000000000073c6 */ /* 0x000e360000000000 */
[----:B0-----:R0:W1:Y:S01]  /*0230*/  SYNCS.EXCH.64 URZ, [UR8], UR4 ;  /* 0x00000004083f75b2 */ /* 0x0010620008000100 */
[----:B------:R0:W2:Y:S01]  /*0240*/  SYNCS.EXCH.64 URZ, [UR8+0x30], UR6 ;  /* 0x00003006083f75b2 */ /* 0x0000a20008000100 */
[----:B------:R0:W3:Y:S01]  /*0250*/  SYNCS.EXCH.64 URZ, [UR8+0x8], UR4 ;  /* 0x00000804083f75b2 */ /* 0x0000e20008000100 */
[----:B------:R0:W4:Y:S01]  /*0260*/  SYNCS.EXCH.64 URZ, [UR8+0x38], UR6 ;  /* 0x00003806083f75b2 */ /* 0x0001220008000100 */
[----:B------:R0:W0:Y:S01]  /*0270*/  SYNCS.EXCH.64 URZ, [UR8+0x10], UR4 ;  /* 0x00001004083f75b2 */ /* 0x0000220008000100 */
[----:B------:R0:W0:Y:S01]  /*0280*/  SYNCS.EXCH.64 URZ, [UR8+0x40], UR6 ;  /* 0x00004006083f75b2 */ /* 0x0000220008000100 */
[----:B------:R0:W0:Y:S01]  /*0290*/  SYNCS.EXCH.64 URZ, [UR8+0x18], UR4 ;  /* 0x00001804083f75b2 */ /* 0x0000220008000100 */
[----:B------:R0:W0:Y:S01]  /*02a0*/  SYNCS.EXCH.64 URZ, [UR8+0x48], UR6 ;  /* 0x00004806083f75b2 */ /* 0x0000220008000100 */
[----:B------:R0:W0:Y:S01]  /*02b0*/  SYNCS.EXCH.64 URZ, [UR8+0x20], UR4 ;  /* 0x00002004083f75b2 */ /* 0x0000220008000100 */
[----:B------:R0:W0:Y:S01]  /*02c0*/  SYNCS.EXCH.64 URZ, [UR8+0x50], UR6 ;  /* 0x00005006083f75b2 */ /* 0x0000220008000100 */
[----:B------:R0:W0:Y:S01]  /*02d0*/  SYNCS.EXCH.64 URZ, [UR8+0x28], UR4 ;  /* 0x00002804083f75b2 */ /* 0x0000220008000100 */
[----:B------:R0:W0:Y:S01]  /*02e0*/  SYNCS.EXCH.64 URZ, [UR8+0x58], UR6 ;  /* 0x00005806083f75b2 */ /* 0x0000220008000100 */
[----:B------:R-:W-:Y:S01]  /*02f0*/  NOP ;  /* 0x0000000000007918 */ /* 0x000fe20000000000 */
.L_x_2:
[----:B------:R-:W-:Y:S01]  /*0300*/  SHF.R.S32.HI R7, RZ, 0x1f, R18 ;  /* 0x0000001fff077819 */ /* 0x000fe20000011412 */
[----:B------:R-:W5:Y:S01]  /*0310*/  SHFL.IDX PT, R0, R0, RZ, 0x1f ;  /* 0x00001fff00007589 */ /* 0x000f6200000e0000 */
[----:B0-----:R-:W0:Y:S01]  /*0320*/  S2UR UR8, SR_CTAID.X ;  /* 0x00000000000879c3 */ /* 0x001e220000002500 */
[----:B------:R-:W-:Y:S02]  /*0330*/  ELECT P0, URZ, PT ;  /* 0x00000000003f782f */ /* 0x000fe40003800000 */
[----:B------:R-:W-:Y:S01]  /*0340*/  LEA.HI R7, R7, R18, RZ, 0x7 ;  /* 0x0000001207077211 */ /* 0x000fe200078f38ff */
[----:B------:R-:W1:Y:S01]  /*0350*/  S2R R4, SR_CTAID.Y ;  /* 0x0000000000047919 */ /* 0x000e620000002600 */
[----:B------:R-:W-:Y:S01]  /*0360*/  SHF.R.S32.HI R8, RZ, 0x1f, R3 ;  /* 0x0000001fff087819 */ /* 0x000fe20000011403 */
[----:B------:R-:W-:Y:S01]  /*0370*/  ULDC UR4, c[0x0][0x150] ;  /* 0x0000540000047ab9 */ /* 0x000fe20000000800 */
[----:B------:R-:W-:Y:S01]  /*0380*/  LOP3.LUT R7, R7, 0xffffff80, RZ, 0xc0, !PT ;  /* 0xffffff8007077812 */ /* 0x000fe200078ec0ff */
[----:B------:R-:W-:Y:S01]  /*0390*/  NOP ;  /* 0x0000000000007918 */ /* 0x000fe20000000000 */
[----:B------:R-:W-:Y:S01]  /*03a0*/  LEA.HI R8, R8, R3, RZ, 0x2 ;  /* 0x0000000308087211 */ /* 0x000fe200078f10ff */
[----:B------:R-:W2:Y:S01]  /*03b0*/  LDC R10, c[0x0][0x144] ;  /* 0x00005100ff0a7b82 */ /* 0x000ea20000000800 */
[----:B------:R-:W-:Y:S01]  /*03c0*/  NOP ;  /* 0x0000000000007918 */ /* 0x000fe20000000000 */
[----:B------:R-:W-:Y:S01]  /*03d0*/  IMAD.IADD R6, R18, 0x1, -R7 ;  /* 0x0000000112067824 */ /* 0x000fe200078e0a07 */
[----:B------:R-:W-:Y:S01]  /*03e0*/  LOP3.LUT R8, R8, 0x3ffffffc, RZ, 0xc0, !PT ;  /* 0x3ffffffc08087812 */ /* 0x000fe200078ec0ff */
[----:B------:R-:W-:Y:S01]  /*03f0*/  IMAD.MOV.U32 R22, RZ, RZ, 0x1 ;  /* 0x00000001ff167424 */ /* 0x000fe200078e00ff */
[----:B------:R-:W-:-:S02]  /*0400*/  ISETP.NE.AND P3, PT, R5, RZ, PT ;  /* 0x000000ff0500720c */ /* 0x000fc40003f65270 */
[----:B------:R-:W-:Y:S01]  /*0410*/  SHF.R.S32.HI R7, RZ, 0x1f, R6 ;  /* 0x0000001fff077819 */ /* 0x000fe20000011406 */
[----:B------:R-:W-:Y:S01]  /*0420*/  IMAD.IADD R8, R3, 0x1, -R8 ;  /* 0x0000000103087824 */ /* 0x000fe200078e0a08 */
[----:B------:R-:W3:Y:S02]  /*0430*/  LDC R13, c[0x0][0x140] ;  /* 0x00005000ff0d7b82 */ /* 0x000ee40000000800 */
[----:B------:R-:W-:Y:S02]  /*0440*/  LEA.HI R7, R7, R6, RZ, 0x3 ;  /* 0x0000000607077211 */ /* 0x000fe400078f18ff */
[----:B-----5:R-:W-:Y:S02]  /*0450*/  ISETP.NE.OR P0, PT, R0, RZ, !P0 ;  /* 0x000000ff0000720c */ /* 0x020fe40004705670 */
[--C-:B------:R-:W-:Y:S02]  /*0460*/  SHF.R.S32.HI R0, RZ, 0x3, R7.reuse ;  /* 0x00000003ff007819 */ /* 0x100fe40000011407 */
[----:B------:R-:W-:-:S02]  /*0470*/  SHF.R.S32.HI R7, RZ, 0x1f, R7 ;  /* 0x0000001fff077819 */ /* 0x000fc40000011407 */
[----:B0-----:R-:W-:Y:S02]  /*0480*/  I2FP.F32.U32 R9, UR8 ;  /* 0x0000000800097c45 */ /* 0x001fe40008201000 */
[----:B------:R-:W-:-:S03]  /*0490*/  LEA.HI R7, R7, R0, RZ, 0x2 ;  /* 0x0000000007077211 */ /* 0x000fc600078f10ff */
[----:B------:R-:W-:Y:S01]  /*04a0*/  FMUL R9, R9, UR4 ;  /* 0x0000000409097c20 */ /* 0x000fe20008400000 */
[----:B------:R-:W-:Y:S01]  /*04b0*/  LOP3.LUT R7, R7, 0xfffffffc, RZ, 0xc0, !PT ;  /* 0xfffffffc07077812 */ /* 0x000fe200078ec0ff */
[----:B------:R-:W-:Y:S01]  /*04c0*/  VOTEU.ALL UP0, P0 ;  /* 0x00000000003f7886 */ /* 0x000fe20000000000 */
[----:B-1----:R-:W-:Y:S01]  /*04d0*/  I2FP.F32.U32 R3, R4 ;  /* 0x0000000400037245 */ /* 0x002fe20000201000 */
[----:B------:R-:W-:Y:S01]  /*04e0*/  ULDC UR4, c[0x0][0x154] ;  /* 0x0000550000047ab9 */ /* 0x000fe20000000800 */
[----:B------:R-:W-:Y:S01]  /*04f0*/  VOTEU.ALL UP1, P0 ;  /* 0x00000000003f7886 */ /* 0x000fe20000020000 */
[----:B------:R-:W0:Y:S01]  /*0500*/  F2I.U32.TRUNC.NTZ R9, R9 ;  /* 0x0000000900097305 */ /* 0x000e22000020f000 */
[----:B------:R-:W-:Y:S01]  /*0510*/  IMAD.IADD R7, R0, 0x1, -R7 ;  /* 0x0000000100077824 */ /* 0x000fe200078e0a07 */
[----:B------:R-:W1:Y:S01]  /*0520*/  @!UP0 S2UR UR7, SR_CgaCtaId ;  /* 0x00000000000789c3 */ /* 0x000e620000008800 */
[----:B------:R-:W-:Y:S01]  /*0530*/  FMUL R12, R3, UR4 ;  /* 0x00000004030c7c20 */ /* 0x000fe20008400000 */
[----:B------:R-:W-:Y:S01]  /*0540*/  UMOV UR4, 0x20 ;  /* 0x0000002000047882 */ /* 0x000fe20000000000 */
[----:B------:R-:W-:Y:S01]  /*0550*/  IMAD R8, R8, 0x4, R7 ;  /* 0x0000000408087824 */ /* 0x000fe200078e0207 */
[----:B------:R-:W-:Y:S01]  /*0560*/  @!UP0 UMOV UR6, 0x400 ;  /* 0x0000040000068882 */ /* 0x000fe20000000000 */
[----:B------:R-:W-:-:S04]  /*0570*/  @!UP0 UIADD3 UR4, -UR4, 0x100000, URZ ;  /* 0x0010000004048890 */ /* 0x000fc8000fffe13f */
[----:B------:R-:W-:Y:S02]  /*0580*/  @!UP0 USHF.L.U32 UR5, UR4, 0xb, URZ ;  /* 0x0000000b04058899 */ /* 0x000fe4000800063f */
[----:B------:R-:W-:Y:S01]  /*0590*/  @!UP0 USHF.L.U32 UR4, UR4, 0x1, URZ ;  /* 0x0000000104048899 */ /* 0x000fe2000800063f */
[----:B---3--:R-:W-:Y:S01]  /*05a0*/  ISETP.EQ.U32.AND P2, PT, R13, 0x1, PT ;  /* 0x000000010d00780c */ /* 0x008fe20003f42070 */
[----:B------:R-:W3:Y:S01]  /*05b0*/  F2I.U32.TRUNC.NTZ R12, R12 ;  /* 0x0000000c000c7305 */ /* 0x000ee2000020f000 */
[C---:B------:R-:W-:Y:S01]  /*05c0*/  LEA.HI R0, R8.reuse, R8, RZ, 0x1 ;  /* 0x0000000808007211 */ /* 0x040fe200078f08ff */
[----:B------:R-:W5:Y:S01]  /*05d0*/  LDC R7, c[0x0][0x148] ;  /* 0x00005200ff077b82 */ /* 0x000f620000000800 */
[----:B------:R-:W-:Y:S02]  /*05e0*/  IMAD.SHL.U32 R23, R8, 0x4, RZ ;  /* 0x0000000408177824 */ /* 0x000fe400078e00ff */
[----:B------:R-:W-:Y:S01]  /*05f0*/  LOP3.LUT R11, R0, 0xfffffffe, RZ, 0xc0, !PT ;  /* 0xfffffffe000b7812 */ /* 0x000fe200078ec0ff */
[----:B0-----:R-:W-:Y:S01]  /*0600*/  IMAD.MOV R15, RZ, RZ, -R9 ;  /* 0x000000ffff0f7224 */ /* 0x001fe200078e0a09 */
[----:B------:R-:W-:-:S02]  /*0610*/  SHF.R.S32.HI R9, RZ, 0x1f, R2 ;  /* 0x0000001fff097819 */ /* 0x000fc40000011402 */
[----:B------:R-:W-:Y:S01]  /*0620*/  LOP3.LUT R23, R8, 0xc, R23, 0x78, !PT ;  /* 0x0000000c08177812 */ /* 0x000fe200078e7817 */
[----:B--2---:R-:W-:Y:S01]  /*0630*/  IMAD R3, R10, R15, UR8 ;  /* 0x000000080a037e24 */ /* 0x004fe2000f8e020f */
[----:B------:R-:W-:Y:S01]  /*0640*/  LEA.HI R9, R9, R2, RZ, 0x2 ;  /* 0x0000000209097211 */ /* 0x000fe200078f10ff */
[----:B------:R-:W-:-:S03]  /*0650*/  IMAD.IADD R0, R8, 0x1, -R11 ;  /* 0x0000000108007824 */ /* 0x000fc600078e0a0b */
[----:B------:R-:W-:Y:S01]  /*0660*/  LOP3.LUT R9, R9, 0xfffffffc, RZ, 0xc0, !PT ;  /* 0xfffffffc09097812 */ /* 0x000fe200078ec0ff */
[----:B---3--:R-:W-:Y:S01]  /*0670*/  IMAD.MOV R24, RZ, RZ, -R12 ;  /* 0x000000ffff187224 */ /* 0x008fe200078e0a0c */
[----:B------:R-:W-:Y:S01]  /*0680*/  ISETP.NE.AND P4, PT, R0, R3, PT ;  /* 0x000000030000720c */ /* 0x000fe20003f85270 */
[----:B-1----:R-:W-:Y:S02]  /*0690*/  @!UP0 ULEA UR6, UR7, UR6, 0x18 ;  /* 0x0000000607068291 */ /* 0x002fe4000f8ec03f */
[----:B------:R-:W-:Y:S01]  /*06a0*/  IMAD.IADD R0, R2, 0x1, -R9 ;  /* 0x0000000102007824 */ /* 0x000fe200078e0a09 */
[----:B------:R-:W-:Y:S01]  /*06b0*/  VOTEU.ALL UP0, P0 ;  /* 0x00000000003f7886 */ /* 0x000fe20000000000 */
[----:B------:R-:W-:Y:S01]  /*06c0*/  LOP3.LUT P0, RZ, R6, 0x7, RZ, 0xc0, !PT ;  /* 0x0000000706ff7812 */ /* 0x000fe2000780c0ff */
[----:B------:R-:W-:Y:S02]  /*06d0*/  VIADD R6, R5, 0xffffffff ;  /* 0xffffffff05067836 */ /* 0x000fe40000000000 */
[----:B------:R-:W-:Y:S01]  /*06e0*/  ISETP.NE.AND P1, PT, R0, 0x3, PT ;  /* 0x000000030000780c */ /* 0x000fe20003f25270 */
[----:B-----5:R-:W-:Y:S01]  /*06f0*/  IMAD R9, R7, R24, R4 ;  /* 0x0000001807097224 */ /* 0x020fe200078e0204 */
[----:B------:R-:W-:-:S02]  /*0700*/  ISETP.LT.U32.AND P0, PT, R23, 0x2, !P0 ;  /* 0x000000021700780c */ /* 0x000fc40004701070 */
[----:B------:R-:W-:Y:S01]  /*0710*/  ISETP.EQ.OR P1, PT, R0, RZ, !P1 ;  /* 0x000000ff0000720c */ /* 0x000fe20004f22670 */
[----:B------:R-:W0:Y:S02]  /*0720*/  FENCE.VIEW.ASYNC.S ;  /* 0x00000000000073c6 */ /* 0x000e240000000000 */
[----:B0-----:R0:W1:Y:S01]  /*0730*/  @!UP0 SYNCS.EXCH.64 URZ, [UR6+0x70], UR4 ;  /* 0x00007004063f85b2 */ /* 0x0010620008000100 */
[----:B------:R-:W-:Y:S02]  /*0740*/  @P4 LEA.HI R2, R23, R23, RZ, 0x1 ;  /* 0x0000001717024211 */ /* 0x000fe400078f08ff */
[----:B------:R-:W-:Y:S02]  /*0750*/  ISETP.EQ.AND P1, PT, R5, RZ, P1 ;  /* 0x000000ff0500720c */ /* 0x000fe40000f22270 */
[----:B------:R-:W-:Y:S02]  /*0760*/  @P4 SHF.R.S32.HI R2, RZ, 0x1, R2 ;  /* 0x00000001ff024819 */ /* 0x000fe40000011402 */
[----:B------:R-:W-:-:S02]  /*0770*/  ISETP.GE.U32.AND P6, PT, R6, 0x2, PT ;  /* 0x000000020600780c */ /* 0x000fc40003fc6070 */
[----:B------:R-:W-:Y:S02]  /*0780*/  @P4 ISETP.NE.AND P5, PT, R2, R9, PT ;  /* 0x000000090200420c */ /* 0x000fe40003fa5270 */
[----:B------:R-:W-:Y:S02]  /*0790*/  SEL R9, RZ, 0x1, !P0 ;  /* 0x00000001ff097807 */ /* 0x000fe40004000000 */
[----:B------:R-:W-:Y:S02]  /*07a0*/  @P4 SEL R22, RZ, 0x1, P5 ;  /* 0x00000001ff164807 */ /* 0x000fe40002800000 */
[----:B------:R-:W-:Y:S01]  /*07b0*/  SEL R19, RZ, 0x1, !P1 ;  /* 0x00000001ff137807 */ /* 0x000fe20004800000 */
[----:B------:R0:W2:Y:S01]  /*07c0*/  @!UP1 SYNCS.EXCH.64 URZ, [UR6+0x78], UR4 ;  /* 0x00007804063f95b2 */ /* 0x0000a20008000100 */
[----:B------:R-:W-:Y:S01]  /*07d0*/  LOP3.LUT R22, R22, R9, RZ, 0xc0, !PT ;  /* 0x0000000916167212 */ /* 0x000fe200078ec0ff */
[----:B------:R-:W-:Y:S01]  /*07e0*/  NOP ;  /* 0x0000000000007918 */ /* 0x000fe20000000000 */
[----:B------:R-:W-:Y:S01]  /*07f0*/  SEL R19, R19, 0x2, P6 ;  /* 0x0000000213137807 */ /* 0x000fe20003000000 */
[----:B------:R-:W-:Y:S06]  /*0800*/  @!P2 BRA `(.L_x_3) ;  /* 0x000000000008a947 */ /* 0x000fec0003800000 */
[----:B-12-4-:R-:W-:Y:S01]  /*0810*/  UCGABAR_ARV ;  /* 0x00000000000079c7 */ /* 0x016fe20008000000 */
[----:B------:R-:W-:Y:S05]  /*0820*/  BRA `(.L_x_4) ;  /* 0x0000000000047947 */ /* 0x000fea0003800000 */
.L_x_3:
[----:B-12-4-:R-:W-:Y:S01]  /*0830*/  NOP ;  /* 0x0000000000007918 */ /* 0x016fe20000000000 */
.L_x_4:
[----:B------:R-:W1:Y:S01]  /*0840*/  LDC R2, c[0x0][0x65c] ;  /* 0x00019700ff027b82 */ /* 0x000e620000000800 */
[----:B------:R-:W-:Y:S01]  /*0850*/  IMAD.U32 R8, RZ, RZ, UR8 ;  /* 0x00000008ff087e24 */ /* 0x000fe2000f8e00ff */
[----:B------:R-:W-:Y:S01]  /*0860*/  LOP3.LUT R152, R152, 0xfffff7ff, RZ, 0xc0, !PT ;  /* 0xfffff7ff98987812 */ /* 0x000fe200078ec0ff */
[----:B------:R-:W-:Y:S01]  /*0870*/  IMAD.MOV.U32 R9, RZ, RZ, RZ ;  /* 0x000000ffff097224 */ /* 0x000fe200078e00ff */
[----:B-1----:R-:W-:-:S13]  /*0880*/  ISETP.NE.AND P1, PT, R2, 0x1, PT ;  /* 0x000000010200780c */ /* 0x002fda0003f25270 */
[----:B------:R-:W1:Y:S01]  /*0890*/  @P1 LDC R17, c[0x0][0x10] ;  /* 0x00000400ff111b82 */ /* 0x000e620000000800 */
[----:B------:R-:W-:Y:S01]  /*08a0*/  @P1 IMAD.MOV.U32 R5, RZ, RZ, RZ ;  /* 0x000000ffff051224 */ /* 0x000fe200078e00ff */
[----:B------:R-:W-:Y:S01]  /*08b0*/  @P1 LOP3.LUT R152, R152, 0x800, RZ, 0xfc, !PT ;  /* 0x0000080098981812 */ /* 0x000fe200078efcff */
[----:B------:R-:W-:-:S05]  /*08c0*/  @P1 IMAD.MOV.U32 R13, RZ, RZ, RZ ;  /* 0x000000ffff0d1224 */ /* 0x000fca00078e00ff */
[----:B------:R-:W2:Y:S01]  /*08d0*/  @!P1 LDC R11, c[0x0][0xc] ;  /* 0x00000300ff0b9b82 */ /* 0x000ea20000000800 */
[----:B-1----:R-:W-:-:S04]  /*08e0*/  @P1 IMAD.WIDE.U32 R16, R17, UR8, R4 ;  /* 0x0000000811101c25 */ /* 0x002fc8000f8e0004 */
[----:B------:R-:W-:Y:S02]  /*08f0*/  @P1 IMAD.IADD R17, R17, 0x1, R13 ;  /* 0x0000000111111824 */ /* 0x000fe400078e020d */
[----:B--2---:R-:W-:-:S04]  /*0900*/  @!P1 IMAD.WIDE.U32 R8, R4, R11, R8 ;  /* 0x0000000b04089225 */ /* 0x004fc800078e0008 */
[----:B------:R-:W-:Y:S02]  /*0910*/  @!P1 IMAD.MOV.U32 R16, RZ, RZ, R8 ;  /* 0x000000ffff109224 */ /* 0x000fe400078e0008 */
[----:B------:R-:W-:Y:S01]  /*0920*/  @!P1 IMAD.MOV.U32 R17, RZ, RZ, R9 ;  /* 0x000000ffff119224 */ /* 0x000fe200078e0009 */
[----:B------:R-:W-:Y:S06]  /*0930*/  @!P2 BRA `(.L_x_5) ;  /* 0x00000000000ca947 */ /* 0x000fec0003800000 */
[----:B------:R-:W-:Y:S01]  /*0940*/  UCGABAR_WAIT ;  /* 0x0000000000007dc7 */ /* 0x000fe20008000000 */
[----:B------:R-:W-:Y:S01]  /*0950*/  CCTL.IVALL ;  /* 0x00000000ff00798f */ /* 0x000fe20002000000 */
[----:B------:R-:W-:Y:S05]  /*0960*/  BRA `(.L_x_6) ;  /* 0x0000000000047947 */ /* 0x000fea0003800000 */
.L_x_5:
[----:B------:R-:W-:Y:S06]  /*0970*/  BAR.SYNC.DEFER_BLOCKING 0x0 ;  /* 0x0000000000007b1d */ /* 0x000fec0000010000 */
.L_x_6:
[----:B------:R-:W-:Y:S05]  /*0980*/  @!P3 BRA `(.L_x_7) ;  /* 0x000000c40070b947 */ /* 0x000fea0003800000 */
[----:B------:R-:W-:-:S13]  /*0990*/  ISETP.GT.U32.AND P0, PT, R6, 0x1, PT ;  /* 0x000000010600780c */ /* 0x000fda0003f04070 */
[----:B0-----:R-:W-:Y:S05]  /*09a0*/  @P0 EXIT ;  /* 0x000000000000094d */ /* 0x001fea0003800000 */
[----:B------:R-:W-:Y:S01]  /*09b0*/  ULDC.64 UR4, c[0x0][0x650] ;  /* 0x0001940000047ab9 */ /* 0x000fe20000000a00 */
[----:B------:R-:W-:Y:S01]  /*09c0*/  PRMT R0, RZ, 0x7610, R0 ;  /* 0x00007610ff007816 */ /* 0x000fe20000000000 */
[----:B------:R-:W-:Y:S01]  /*09d0*/  IMAD.MOV.U32 R157, RZ, RZ, -0x1 ;  /* 0xffffffffff9d7424 */ /* 0x000fe200078e00ff */
[----:B------:R-:W-:Y:S01]  /*09e0*/  ISETP.GE.U32.AND P0, PT, R16, UR4, PT ;  /* 0x0000000410007c0c */ /* 0x000fe2000bf06070 */
[----:B------:R-:W-:Y:S02]  /*09f0*/  IMAD.MOV.U32 R156, RZ, RZ, -0x1 ;  /* 0xffffffffff9c7424 */ /* 0x000fe400078e00ff */
[----:B------:R-:W-:Y:S01]  /*0a00*/  IMAD.MOV.U32 R153, RZ, RZ, -0x1 ;  /* 0xffffffffff997424 */ /* 0x000fe200078e00ff */
[----:B------:R-:W-:-:S13]  /*0a10*/  ISETP.GE.U32.AND.EX P0, PT, R17, UR5, PT, P0 ;  /* 0x0000000511007c0c */ /* 0x000fda000bf06100 */
[----:B------:R-:W-:Y:S05]  /*0a20*/  @P0 BRA `(.L_x_8) ;  /* 0x0000000400280947 */ /* 0x000fea0003800000 */
[----:B------:R-:W0:Y:S01]  /*0a30*/  LDC.64 R20, c[0x0][0x628] ;  /* 0x00018a00ff147b82 */ /* 0x000e220000000a00 */
[----:B------:R-:W-:Y:S02]  /*0a40*/  IMAD.MOV.U32 R8, RZ, RZ, R16 ;  /* 0x000000ffff087224 */ /* 0x000fe400078e0010 */
[----:B------:R-:W-:-:S05]  /*0a50*/  IMAD.MOV.U32 R9, RZ, RZ, R17 ;  /* 0x000000ffff097224 */ /* 0x000fca00078e0011 */
[----:B------:R-:W1:Y:S08]  /*0a60*/  LDC R0, c[0x0][0x630] ;  /* 0x00018c00ff007b82 */ /* 0x000e700000000800 */
[----:B------:R-:W2:Y:S01]  /*0a70*/  LDC.64 R26, c[0x0][0x620] ;  /* 0x00018800ff1a7b82 */ /* 0x000ea20000000a00 */
[----:B0-----:R-:W-:-:S04]  /*0a80*/  ISETP.NE.U32.AND P0, PT, R20, RZ, PT ;  /* 0x000000ff1400720c */ /* 0x001fc80003f05070 */
[----:B------:R-:W-:-:S13]  /*0a90*/  ISETP.NE.AND.EX P0, PT, R21, RZ, PT, P0 ;  /* 0x000000ff1500720c */ /* 0x000fda0003f05300 */
[----:B-12---:R-:W-:Y:S05]  /*0aa0*/  @!P0 BRA `(.L_x_9) ;  /* 0x0000000000288947 */ /* 0x006fea0003800000 */
[----:B------:R-:W0:Y:S02]  /*0ab0*/  LDC R13, c[0x0][0x634] ;  /* 0x00018d00ff0d7b82 */ /* 0x000e240000000800 */
[----:B0-----:R-:W-:-:S05]  /*0ac0*/  IADD3 R13, P0, R16, R13, RZ ;  /* 0x0000000d100d7210 */ /* 0x001fca0007f1e0ff */
[----:B------:R-:W-:-:S04]  /*0ad0*/  IMAD.X R15, RZ, RZ, R17, P0 ;  /* 0x000000ffff0f7224 */ /* 0x000fc800000e0611 */
[----:B------:R-:W-:-:S04]  /*0ae0*/  IMAD.WIDE.U32 R8, R15, R20, RZ ;  /* 0x000000140f087225 */ /* 0x000fc800078e00ff */
[----:B------:R-:W-:-:S04]  /*0af0*/  IMAD.WIDE.U32 R10, P0, R13, R21, R8 ;  /* 0x000000150d0a7225 */ /* 0x000fc80007800008 */
[----:B------:R-:W-:-:S04]  /*0b00*/  IMAD.WIDE.U32 R8, R13, R20, RZ ;  /* 0x000000140d087225 */ /* 0x000fc800078e00ff */
[----:B------:R-:W-:Y:S01]  /*0b10*/  IMAD.X R13, RZ, RZ, RZ, P0 ;  /* 0x000000ffff0d7224 */ /* 0x000fe200000e06ff */
[----:B------:R-:W-:Y:S01]  /*0b20*/  IADD3 RZ, P0, R9, R10, RZ ;  /* 0x0000000a09ff7210 */ /* 0x000fe20007f1e0ff */
[----:B------:R-:W-:-:S04]  /*0b30*/  IMAD.MOV.U32 R12, RZ, RZ, R11 ;  /* 0x000000ffff0c7224 */ /* 0x000fc800078e000b */
[----:B------:R-:W-:-:S08]  /*0b40*/  IMAD.WIDE.U32.X R8, R15, R21, R12, P0 ;  /* 0x000000150f087225 */ /* 0x000fd000000e040c */
.L_x_9:
[----:B------:R-:W0:Y:S01]  /*0b50*/  LDC.64 R20, c[0x0][0x640] ;  /* 0x00019000ff147b82 */ /* 0x000e220000000a00 */
[--C-:B------:R-:W-:Y:S01]  /*0b60*/  SHF.R.U64 R153, R8, R0, R9.reuse ;  /* 0x0000000008997219 */ /* 0x100fe20000001209 */
[----:B------:R-:W-:Y:S01]  /*0b70*/  IMAD R28, R7, R24, R4 ;  /* 0x00000018071c7224 */ /* 0x000fe200078e0204 */
[----:B------:R-:W-:Y:S01]  /*0b80*/  SHF.R.U32.HI R0, RZ, R0, R9 ;  /* 0x00000000ff007219 */ /* 0x000fe20000011609 */
[----:B------:R-:W-:Y:S01]  /*0b90*/  IMAD.MOV.U32 R25, RZ, RZ, 0x1 ;  /* 0x00000001ff197424 */ /* 0x000fe200078e00ff */
[----:B------:R-:W-:-:S03]  /*0ba0*/  IADD3 R5, P0, RZ, -R153, RZ ;  /* 0x80000099ff057210 */ /* 0x000fc60007f1e0ff */
[----:B------:R-:W1:Y:S02]  /*0bb0*/  LDC R6, c[0x0][0x618] ;  /* 0x00018600ff067b82 */ /* 0x000e640000000800 */
[----:B------:R-:W-:-:S04]  /*0bc0*/  IMAD.X R9, RZ, RZ, ~R0, P0 ;  /* 0x000000ffff097224 */ /* 0x000fc800000e0e00 */
[-C--:B------:R-:W-:Y:S02]  /*0bd0*/  IMAD R0, R9, R26.reuse, RZ ;  /* 0x0000001a09007224 */ /* 0x080fe400078e02ff */
[----:B------:R-:W2:Y:S01]  /*0be0*/  LDC R11, c[0x0][0x608] ;  /* 0x00018200ff0b7b82 */ /* 0x000ea20000000800 */
[----:B------:R-:W-:-:S04]  /*0bf0*/  IMAD.WIDE.U32 R8, R5, R26, R16 ;  /* 0x0000001a05087225 */ /* 0x000fc800078e0010 */
[----:B------:R-:W-:-:S03]  /*0c00*/  IMAD R5, R5, R27, R0 ;  /* 0x0000001b05057224 */ /* 0x000fc600078e0200 */
[----:B------:R-:W3:Y:S01]  /*0c10*/  LDC R12, c[0x0][0x658] ;  /* 0x00019600ff0c7b82 */ /* 0x000ee20000000800 */
[----:B0-----:R-:W-:Y:S01]  /*0c20*/  ISETP.NE.U32.AND P0, PT, R20, RZ, PT ;  /* 0x000000ff1400720c */ /* 0x001fe20003f05070 */
[----:B------:R-:W-:Y:S02]  /*0c30*/  IMAD.IADD R5, R9, 0x1, R5 ;  /* 0x0000000109057824 */ /* 0x000fe400078e0205 */
[----:B------:R-:W-:Y:S01]  /*0c40*/  IMAD.MOV.U32 R9, RZ, RZ, -0x1 ;  /* 0xffffffffff097424 */ /* 0x000fe200078e00ff */
[----:B------:R-:W-:-:S03]  /*0c50*/  ISETP.NE.AND.EX P0, PT, R21, RZ, PT, P0 ;  /* 0x000000ff1500720c */ /* 0x000fc60003f05300 */
[----:B------:R-:W0:Y:S01]  /*0c60*/  LDC R15, c[0x0][0x600] ;  /* 0x00018000ff0f7b82 */ /* 0x000e220000000800 */
[-CC-:B-1----:R-:W-:Y:S02]  /*0c70*/  SHF.R.U64 R13, R8, R6.reuse, R5.reuse ;  /* 0x00000006080d7219 */ /* 0x182fe40000001205 */
[----:B------:R-:W-:-:S05]  /*0c80*/  SHF.R.U32.HI R0, RZ, R6, R5 ;  /* 0x00000006ff007219 */ /* 0x000fca0000011605 */
[----:B------:R-:W1:Y:S01]  /*0c90*/  LDC R14, c[0x0][0x648] ;  /* 0x00019200ff0e7b82 */ /* 0x000e620000000800 */
[-CC-:B--2---:R-:W-:Y:S02]  /*0ca0*/  SHF.R.U64 R29, R13, R11.reuse, R0.reuse ;  /* 0x0000000b0d1d7219 */ /* 0x184fe40000001200 */
[----:B------:R-:W-:-:S05]  /*0cb0*/  SHF.R.U32.HI R5, RZ, R11, R0 ;  /* 0x0000000bff057219 */ /* 0x000fca0000011600 */
[----:B------:R-:W2:Y:S01]  /*0cc0*/  LDC R26, c[0x0][0x638] ;  /* 0x00018e00ff1a7b82 */ /* 0x000ea20000000800 */
[-CC-:B---3--:R-:W-:Y:S02]  /*0cd0*/  SHF.R.U64 R24, R29, R12.reuse, R5.reuse ;  /* 0x0000000c1d187219 */ /* 0x188fe40000001205 */
[-C--:B------:R-:W-:Y:S02]  /*0ce0*/  SHF.L.U32 R0, R9, R12.reuse, RZ ;  /* 0x0000000c09007219 */ /* 0x080fe400000006ff */
[----:B------:R-:W-:Y:S01]  /*0cf0*/  SHF.R.U32.HI R5, RZ, R12, R5 ;  /* 0x0000000cff057219 */ /* 0x000fe20000011605 */
[----:B------:R-:W-:Y:S01]  /*0d00*/  IMAD.MOV.U32 R4, RZ, RZ, R24 ;  /* 0x000000ffff047224 */ /* 0x000fe200078e0018 */
[----:B------:R-:W-:Y:S01]  /*0d10*/  LOP3.LUT R10, RZ, R0, RZ, 0x33, !PT ;  /* 0x00000000ff0a7212 */ /* 0x000fe200078e33ff */
[----:B------:R-:W3:Y:S01]  /*0d20*/  LDC R27, c[0x0][0x610] ;  /* 0x00018400ff1b7b82 */ /* 0x000ee20000000800 */
[----:B------:R-:W-:Y:S05]  /*0d30*/  @!P0 BRA `(.L_x_10) ;  /* 0x0000000000288947 */ /* 0x000fea0003800000 */
[----:B------:R-:W4:Y:S02]  /*0d40*/  LDC R9, c[0x0][0x64c] ;  /* 0x00019300ff097b82 */ /* 0x000f240000000800 */
[----:B----4-:R-:W-:-:S05]  /*0d50*/  IADD3 R9, P0, R24, R9, RZ ;  /* 0x0000000918097210 */ /* 0x010fca0007f1e0ff */
        /* <DEDUP_REMOVED lines=8> */
.L_x_10:
[----:B-1----:R-:W-:Y:S01]  /*0de0*/  SHF.R.U64 R4, R4, R14, R5 ;  /* 0x0000000e04047219 */ /* 0x002fe20000001205 */
[----:B0-----:R-:W-:Y:S01]  /*0df0*/  VIADD R6, R15, 0xffffffff ;  /* 0xffffffff0f067836 */ /* 0x001fe20000000000 */
[----:B------:R-:W-:Y:S02]  /*0e00*/  SHF.L.U32 R0, R25, R12, RZ ;  /* 0x0000000c19007219 */ /* 0x000fe400000006ff */
[----:B------:R-:W-:Y:S01]  /*0e10*/  LOP3.LUT R5, R29, R10, RZ, 0xc0, !PT ;  /* 0x0000000a1d057212 */ /* 0x000fe200078ec0ff */
[----:B------:R-:W-:Y:S01]  /*0e20*/  IMAD.MOV R7, RZ, RZ, -R4 ;  /* 0x000000ffff077224 */ /* 0x000fe200078e0a04 */
[----:B------:R-:W-:Y:S02]  /*0e30*/  SEL R3, R3, R28, !P1 ;  /* 0x0000001c03037207 */ /* 0x000fe40004800000 */
[----:B------:R-:W-:Y:S01]  /*0e40*/  LOP3.LUT R6, R13, R6, RZ, 0xc0, !PT ;  /* 0x000000060d067212 */ /* 0x000fe200078ec0ff */
[----:B------:R-:W-:Y:S02]  /*0e50*/  IMAD R4, R0, R4, R5 ;  /* 0x0000000400047224 */ /* 0x000fe400078e0205 */
[----:B--2---:R-:W-:-:S02]  /*0e60*/  IMAD R0, R7, R26, R24 ;  /* 0x0000001a07007224 */ /* 0x004fc400078e0218 */
[----:B---3--:R-:W-:Y:S02]  /*0e70*/  IMAD R3, R4, R27, R3 ;  /* 0x0000001b04037224 */ /* 0x008fe400078e0203 */
[----:B------:R-:W-:Y:S02]  /*0e80*/  IMAD.MOV.U32 R5, RZ, RZ, 0x1 ;  /* 0x00000001ff057424 */ /* 0x000fe400078e00ff */
[----:B------:R-:W-:-:S03]  /*0e90*/  IMAD R4, R0, R15, R6 ;  /* 0x0000000f00047224 */ /* 0x000fc600078e0206 */
[----:B------:R-:W-:Y:S02]  /*0ea0*/  PRMT R0, R5, 0x7610, R0 ;  /* 0x0000761005007816 */ /* 0x000fe40000000000 */
[----:B------:R-:W-:Y:S02]  /*0eb0*/  SEL R156, R4, R3, !P1 ;  /* 0x00000003049c7207 */ /* 0x000fe40004800000 */
[----:B------:R-:W-:-:S07]  /*0ec0*/  SEL R157, R3, R4, !P1 ;  /* 0x00000004039d7207 */ /* 0x000fce0004800000 */
.L_x_8:
[----:B------:R-:W-:-:S08]  /*0ed0*/  NOP ;  /* 0x0000000000007918 */ /* 0x000fd00000000000 */
[----:B------:R-:W0:Y:S02]  /*0ee0*/  USETMAXREG.TRY_ALLOC.CTAPOOL UP0, 0xe8 ;  /* 0x000000e8000079c8 */ /* 0x000e240008000600 */
[----:B0-----:R-:W-:-:S13]  /*0ef0*/  PLOP3.LUT P0, PT, PT, PT, UP0, 0x80, 0x0 ;  /* 0x000000000000781c */ /* 0x001fda0003f0f008 */
[----:B------:R-:W-:Y:S05]  /*0f00*/  @!P0 BRA `(.L_x_8) ;  /* 0xfffffffc00f08947 */ /* 0x000fea000383ffff */
[----:B------:R-:W-:Y:S01]  /*0f10*/  ULDC.64 UR4, c[0x0][0x598] ;  /* 0x0001660000047ab9 */ /* 0x000fe20000000a00 */
[----:B------:R-:W-:Y:S01]  /*0f20*/  ULDC.64 UR36, c[0x0][0x208] ;  /* 0x0000820000247ab9 */ /* 0x000fe20000000a00 */
[----:B------:R-:W-:-:S04]  /*0f30*/  ISETP.NE.U32.AND P0, PT, RZ, UR4, PT ;  /* 0x00000004ff007c0c */ /* 0x000fc8000bf05070 */
[----:B------:R-:W-:-:S13]  /*0f40*/  ISETP.NE.AND.EX P0, PT, RZ, UR5, PT, P0 ;  /* 0x00000005ff007c0c */ /* 0x000fda000bf05300 */
[----:B------:R-:W-:Y:S05]  /*0f50*/  @!P0 BRA `(.L_x_11) ;  /* 0x00000000001c8947 */ /* 0x000fea0003800000 */
[----:B------:R-:W0:Y:S02]  /*0f60*/  LDC.64 R4, c[0x0][0x598] ;  /* 0x00016600ff047b82 */ /* 0x000e240000000a00 */
[----:B0-----:R-:W2:Y:S02]  /*0f70*/  LDG.E.64 R4, desc[UR36][R4.64] ;  /* 0x0000002404047981 */ /* 0x001ea4000c1e1b00 */
[----:B--2---:R-:W-:-:S04]  /*0f80*/  ISETP.NE.U32.AND P0, PT, R4, RZ, PT ;  /* 0x000000ff0400720c */ /* 0x004fc80003f05070 */
[----:B------:R-:W-:-:S13]  /*0f90*/  ISETP.NE.AND.EX P0, PT, R5, RZ, PT, P0 ;  /* 0x000000ff0500720c */ /* 0x000fda0003f05300 */
[----:B------:R-:W-:Y:S05]  /*0fa0*/  @!P0 BRA `(.L_x_11) ;  /* 0x0000000000088947 */ /* 0x000fea0003800000 */
[----:B------:R0:W5:Y:S01]  /*0fb0*/  LD.E R154, desc[UR36][R4.64] ;  /* 0x00000024049a7980 */ /* 0x000162000c101900 */
[----:B------:R-:W-:Y:S05]  /*0fc0*/  BRA `(.L_x_12) ;  /* 0x0000000000247947 */ /* 0x000fea0003800000 */
.L_x_11:
[----:B------:R-:W-:Y:S02]  /*0fd0*/  ULDC.64 UR4, c[0x0][0x588] ;  /* 0x0001620000047ab9 */ /* 0x000fe40000000a00 */
[----:B------:R-:W-:-:S04]  /*0fe0*/  ISETP.NE.U32.AND P0, PT, RZ, UR4, PT ;  /* 0x00000004ff007c0c */ /* 0x000fc8000bf05070 */
[----:B------:R-:W-:-:S13]  /*0ff0*/  ISETP.NE.AND.EX P0, PT, RZ, UR5, PT, P0 ;  /* 0x00000005ff007c0c */ /* 0x000fda000bf05300 */
[----:B------:R-:W-:Y:S05]  /*1000*/  @!P0 BRA `(.L_x_13) ;  /* 0x00000000000c8947 */ /* 0x000fea0003800000 */
[----:B------:R-:W0:Y:S02]  /*1010*/  LDC.64 R154, c[0x0][0x588] ;  /* 0x00016200ff9a7b82 */ /* 0x000e240000000a00 */
[----:B0-----:R1:W5:Y:S01]  /*1020*/  LDG.E R154, desc[UR36][R154.64] ;  /* 0x000000249a9a7981 */ /* 0x001362000c1e1900 */
[----:B------:R-:W-:Y:S05]  /*1030*/  BRA `(.L_x_12) ;  /* 0x0000000000087947 */ /* 0x000fea0003800000 */
.L_x_13:
[----:B------:R-:W-:Y:S02]  /*1040*/  ULDC UR4, c[0x0][0x580] ;  /* 0x0001600000047ab9 */ /* 0x000fe40000000800 */
[----:B------:R-:W-:-:S07]  /*1050*/  IMAD.U32 R154, RZ, RZ, UR4 ;  /* 0x00000004ff9a7e24 */ /* 0x000fce000f8e00ff */
.L_x_12:
[----:B------:R-:W-:Y:S02]  /*1060*/  ULDC.64 UR4, c[0x0][0x5a0] ;  /* 0x0001680000047ab9 */ /* 0x000fe40000000a00 */
[----:B------:R-:W-:-:S04]  /*1070*/  ISETP.NE.U32.AND P0, PT, RZ, UR4, PT ;  /* 0x00000004ff007c0c */ /* 0x000fc8000bf05070 */
[----:B------:R-:W-:-:S13]  /*1080*/  ISETP.NE.AND.EX P0, PT, RZ, UR5, PT, P0 ;  /* 0x00000005ff007c0c */ /* 0x000fda000bf05300 */
[----:B------:R-:W-:Y:S05]  /*1090*/  @!P0 BRA `(.L_x_14) ;  /* 0x00000000001c8947 */ /* 0x000fea0003800000 */
[----:B0-----:R-:W0:Y:S02]  /*10a0*/  LDC.64 R4, c[0x0][0x5a0] ;  /* 0x00016800ff047b82 */ /* 0x001e240000000a00 */
[----:B0-----:R-:W2:Y:S02]  /*10b0*/  LDG.E.64 R4, desc[UR36][R4.64] ;  /* 0x0000002404047981 */ /* 0x001ea4000c1e1b00 */
[----:B--2---:R-:W-:-:S04]  /*10c0*/  ISETP.NE.U32.AND P0, PT, R4, RZ, PT ;  /* 0x000000ff0400720c */ /* 0x004fc80003f05070 */
[----:B------:R-:W-:-:S13]  /*10d0*/  ISETP.NE.AND.EX P0, PT, R5, RZ, PT, P0 ;  /* 0x000000ff0500720c */ /* 0x000fda0003f05300 */
[----:B------:R-:W-:Y:S05]  /*10e0*/  @!P0 BRA `(.L_x_14) ;  /* 0x0000000000088947 */ /* 0x000fea0003800000 */
[----:B-1----:R0:W5:Y:S01]  /*10f0*/  LD.E R155, desc[UR36][R4.64] ;  /* 0x00000024049b7980 */ /* 0x002162000c101900 */
[----:B------:R-:W-:Y:S05]  /*1100*/  BRA `(.L_x_15) ;  /* 0x0000000000247947 */ /* 0x000fea0003800000 */
.L_x_14:
[----:B------:R-:W-:Y:S02]  /*1110*/  ULDC.64 UR4, c[0x0][0x590] ;  /* 0x0001640000047ab9 */ /* 0x000fe40000000a00 */
[----:B------:R-:W-:-:S04]  /*1120*/  ISETP.NE.U32.AND P0, PT, RZ, UR4, PT ;  /* 0x00000004ff007c0c */ /* 0x000fc8000bf05070 */
[----:B------:R-:W-:-:S13]  /*1130*/  ISETP.NE.AND.EX P0, PT, RZ, UR5, PT, P0 ;  /* 0x00000005ff007c0c */ /* 0x000fda000bf05300 */
[----:B------:R-:W-:Y:S05]  /*1140*/  @!P0 BRA `(.L_x_16) ;  /* 0x00000000000c8947 */ /* 0x000fea0003800000 */
[----:B0-----:R-:W1:Y:S02]  /*1150*/  LDC.64 R4, c[0x0][0x590] ;  /* 0x00016400ff047b82 */ /* 0x001e640000000a00 */
[----:B-1----:R1:W5:Y:S01]  /*1160*/  LDG.E R155, desc[UR36][R4.64] ;  /* 0x00000024049b7981 */ /* 0x002362000c1e1900 */
[----:B------:R-:W-:Y:S05]  /*1170*/  BRA `(.L_x_15) ;  /* 0x0000000000087947 */ /* 0x000fea0003800000 */
.L_x_16:
[----:B------:R-:W-:Y:S02]  /*1180*/  ULDC UR4, c[0x0][0x584] ;  /* 0x0001610000047ab9 */ /* 0x000fe40000000800 */
[----:B-1----:R-:W-:-:S07]  /*1190*/  IMAD.U32 R155, RZ, RZ, UR4 ;  /* 0x00000004ff9b7e24 */ /* 0x002fce000f8e00ff */
.L_x_15:
[----:B------:R-:W-:-:S13]  /*11a0*/  LOP3.LUT P0, RZ, R0, 0xff, RZ, 0xc0, !PT ;  /* 0x000000ff00ff7812 */ /* 0x000fda000780c0ff */
[----:B------:R-:W-:Y:S05]  /*11b0*/  @!P0 EXIT ;  /* 0x000000000000894d */ /* 0x000fea0003800000 */
[----:B------:R-:W-:Y:S01]  /*11c0*/  ULDC UR4, c[0x0][0x28c] ;  /* 0x0000a30000047ab9 */ /* 0x000fe20000000800 */
[----:B------:R-:W-:Y:S01]  /*11d0*/  LOP3.LUT R158, R19, 0x1, RZ, 0xfc, !PT ;  /* 0x00000001139e7812 */ /* 0x000fe200078efcff */
[----:B------:R-:W-:Y:S01]  /*11e0*/  UIADD3 UR4, UR4, 0x1f, URZ ;  /* 0x0000001f04047890 */ /* 0x000fe2000fffe03f */
[----:B------:R-:W-:Y:S01]  /*11f0*/  UMOV UR38, URZ ;  /* 0x0000003f00267c82 */ /* 0x000fe20008000000 */
[----:B------:R-:W-:Y:S02]  /*1200*/  UMOV UR39, URZ ;  /* 0x0000003f00277c82 */ /* 0x000fe40008000000 */
[----:B------:R-:W-:-:S04]  /*1210*/  USHF.R.S32.HI UR5, URZ, 0x1f, UR4 ;  /* 0x0000001f3f057899 */ /* 0x000fc80008011404 */
[----:B------:R-:W-:-:S04]  /*1220*/  ULEA.HI UR5, UR5, UR4, URZ, 0x5 ;  /* 0x0000000405057291 */ /* 0x000fc8000f8f283f */
[----:B------:R-:W-:-:S12]  /*1230*/  USHF.R.S32.HI UR40, URZ, 0x5, UR5 ;  /* 0x000000053f287899 */ /* 0x000fd80008011405 */
.L_x_258:
[----:B------:R-:W-:Y:S01]  /*1240*/  LOP3.LUT R0, R18, 0x80, RZ, 0xc0, !PT ;  /* 0x0000008012007812 */ /* 0x000fe200078ec0ff */
[----:B--2---:R-:W2:Y:S01]  /*1250*/  S2UR UR6, SR_CgaCtaId ;  /* 0x00000000000679c3 */ /* 0x004ea20000008800 */
[----:B------:R-:W-:Y:S02]  /*1260*/  UMOV UR41, 0x400 ;  /* 0x0000040000297882 */ /* 0x000fe40000000000 */
[----:B------:R-:W-:-:S06]  /*1270*/  SHF.R.U32.HI R0, RZ, 0x7, R0 ;  /* 0x00000007ff007819 */ /* 0x000fcc0000011600 */
[----:B---3--:R-:W3:Y:S01]  /*1280*/  SHFL.IDX PT, R0, R0, RZ, 0x1f ;  /* 0x00001fff00007589 */ /* 0x008ee200000e0000 */
[----:B--2---:R-:W-:Y:S01]  /*1290*/  ULEA UR41, UR6, UR41, 0x18 ;  /* 0x0000002906297291 */ /* 0x004fe2000f8ec03f */
[----:B---3--:R-:W-:-:S13]  /*12a0*/  R2UR UR4, R0 ;  /* 0x00000000000472ca */ /* 0x008fda00000e0000 */
[----:B------:R-:W-:-:S04]  /*12b0*/  ULEA.HI UR5, UR4, UR4, URZ, 0x1 ;  /* 0x0000000404057291 */ /* 0x000fc8000f8f083f */
[----:B------:R-:W-:-:S04]  /*12c0*/  ULOP3.LUT UR5, UR5, 0xffffe, URZ, 0xc0, !UPT ;  /* 0x000ffffe05057892 */ /* 0x000fc8000f8ec03f */
[----:B------:R-:W-:-:S03]  /*12d0*/  UIADD3 UR5, UR4, -UR5, URZ ;  /* 0x8000000504057290 */ /* 0x000fc6000fffe03f */
[----:B------:R-:W-:Y:S01]  /*12e0*/  ULDC UR4, c[0x0][0x28c] ;  /* 0x0000a30000047ab9 */ /* 0x000fe20000000800 */
[----:B------:R-:W-:Y:S01]  /*12f0*/  ULEA UR5, UR5, UR41, 0xc ;  /* 0x0000002905057291 */ /* 0x000fe2000f8e603f */
[----:B------:R-:W-:-:S03]  /*1300*/  ISETP.LT.AND P0, PT, RZ, UR4, PT ;  /* 0x00000004ff007c0c */ /* 0x000fc6000bf01270 */
[----:B------:R-:W-:-:S04]  /*1310*/  UIADD3 UR5, UR5, 0x180, URZ ;  /* 0x0000018005057890 */ /* 0x000fc8000fffe03f */
[----:B------:R-:W-:-:S04]  /*1320*/  USHF.R.U32.HI UR5, URZ, 0x4, UR5 ;  /* 0x000000043f057899 */ /* 0x000fc80008011605 */
[----:B------:R-:W-:Y:S02]  /*1330*/  ULOP3.LUT UR42, UR5, 0x3fff, URZ, 0xc0, !UPT ;  /* 0x00003fff052a7892 */ /* 0x000fe4000f8ec03f */
[----:B01---5:R-:W-:Y:S10]  /*1340*/  @P0 BRA `(.L_x_17) ;  /* 0x0000000000400947 */ /* 0x023ff40003800000 */
[----:B------:R-:W-:Y:S01]  /*1350*/  MOV R0, 0x0 ;  /* 0x0000000000007802 */ /* 0x000fe20000000f00 */
[----:B------:R-:W-:Y:S01]  /*1360*/  ULDC.64 UR4, c[0x4][0x68] ;  /* 0x01001a0000047ab9 */ /* 0x000fe20000000a00 */
[----:B------:R-:W-:Y:S01]  /*1370*/  ULDC.64 UR6, c[0x4][0x8] ;  /* 0x0100020000067ab9 */ /* 0x000fe20000000a00 */
[----:B01----:R-:W-:Y:S01]  /*1380*/  IMAD.U32 R4, RZ, RZ, UR4 ;  /* 0x00000004ff047e24 */ /* 0x003fe2000f8e00ff */
[----:B------:R0:W1:Y:S01]  /*1390*/  LDC.64 R14, c[0x4][R0] ;  /* 0x01000000000e7b82 */ /* 0x0000620000000a00 */
[----:B------:R-:W-:Y:S01]  /*13a0*/  IMAD.U32 R5, RZ, RZ, UR5 ;  /* 0x00000005ff057e24 */ /* 0x000fe2000f8e00ff */
[----:B------:R-:W-:Y:S01]  /*13b0*/  ULDC.64 UR4, c[0x4][0x70] ;  /* 0x01001c0000047ab9 */ /* 0x000fe20000000a00 */
[----:B------:R-:W-:Y:S02]  /*13c0*/  IMAD.U32 R10, RZ, RZ, UR6 ;  /* 0x00000006ff0a7e24 */ /* 0x000fe4000f8e00ff */
[----:B------:R-:W-:Y:S02]  /*13d0*/  IMAD.U32 R6, RZ, RZ, UR4 ;  /* 0x00000004ff067e24 */ /* 0x000fe4000f8e00ff */
[----:B------:R-:W-:-:S02]  /*13e0*/  IMAD.U32 R7, RZ, RZ, UR5 ;  /* 0x00000005ff077e24 */ /* 0x000fc4000f8e00ff */
[----:B------:R-:W-:Y:S02]  /*13f0*/  IMAD.U32 R11, RZ, RZ, UR7 ;  /* 0x00000007ff0b7e24 */ /* 0x000fe4000f8e00ff */
[----:B------:R-:W-:Y:S02]  /*1400*/  IMAD.MOV.U32 R8, RZ, RZ, 0x1e1 ;  /* 0x000001e1ff087424 */ /* 0x000fe400078e00ff */
[----:B------:R-:W-:Y:S02]  /*1410*/  IMAD.MOV.U32 R12, RZ, RZ, 0x1 ;  /* 0x00000001ff0c7424 */ /* 0x000fe400078e00ff */
[----:B0-----:R-:W-:-:S07]  /*1420*/  IMAD.MOV.U32 R13, RZ, RZ, RZ ;  /* 0x000000ffff0d7224 */ /* 0x001fce00078e00ff */
[----:B------:R-:W-:-:S07]  /*1430*/  LEPC R20, `(.L_x_17) ;  /* 0x000000001014794e */ /* 0x000fce0000000000 */
[----:B-1---5:R-:W-:Y:S05]  /*1440*/  CALL.ABS.NOINC R14 ;  /* 0x000000000e007343 */ /* 0x022fea0003c00000 */
.L_x_17:
[----:B------:R-:W-:-:S13]  /*1450*/  ISETP.NE.AND P0, PT, R158, 0x3, PT ;  /* 0x000000039e00780c */ /* 0x000fda0003f05270 */
[----:B------:R-:W-:Y:S05]  /*1460*/  @!P0 BRA `(.L_x_18) ;  /* 0x0000000000048947 */ /* 0x000fea0003800000 */
[----:B------:R-:W-:Y:S01]  /*1470*/  BPT.TRAP 0x1 ;  /* 0x000000040000795c */ /* 0x000fe20000300000 */
.L_x_18:
[----:B------:R-:W-:Y:S02]  /*1480*/  IMAD.U32 R3, RZ, RZ, UR39 ;  /* 0x00000027ff037e24 */ /* 0x000fe4000f8e00ff */
[----:B------:R-:W-:-:S03]  /*1490*/  IMAD.U32 R0, RZ, RZ, UR38 ;  /* 0x00000026ff007e24 */ /* 0x000fc6000f8e00ff */
[----:B------:R-:W-:Y:S02]  /*14a0*/  LEA R3, R3, UR41, 0x3 ;  /* 0x0000002903037c11 */ /* 0x000fe4000f8e18ff */
[----:B------:R-:W-:-:S04]  /*14b0*/  SHF.L.U32 R0, R0, 0x1f, RZ ;  /* 0x0000001f00007819 */ /* 0x000fc800000006ff */
[----:B------:R2:W3:Y:S01]  /*14c0*/  SYNCS.PHASECHK.TRANS64.TRYWAIT P1, [R3+URZ], R0 ;  /* 0x00000000030075a7 */ /* 0x0004e2000802017f */
[----:B------:R-:W-:Y:S05]  /*14d0*/  @!P0 BRA `(.L_x_19) ;  /* 0x0000000000048947 */ /* 0x000fea0003800000 */
[----:B------:R-:W-:Y:S01]  /*14e0*/  BPT.TRAP 0x1 ;  /* 0x000000040000795c */ /* 0x000fe20000300000 */
.L_x_19:
[----:B---3--:R-:W-:Y:S05]  /*14f0*/  @P1 BRA `(.L_x_20) ;  /* 0x0000000000081947 */ /* 0x008fea0003800000 */
[----:B------:R-:W3:Y:S02]  /*1500*/  SYNCS.PHASECHK.TRANS64.TRYWAIT P1, [R3+URZ], R0 ;  /* 0x00000000030075a7 */ /* 0x000ee4000802017f */
[----:B---3--:R-:W-:Y:S05]  /*1510*/  @!P1 BRA `(.L_x_21) ;  /* 0x000000d000409947 */ /* 0x008fea0003800000 */
.L_x_20:
[----:B------:R-:W-:-:S04]  /*1520*/  UISETP.LT.AND UP0, UPT, UR40, 0x1, UPT ;  /* 0x000000012800788c */ /* 0x000fc8000bf01270 */
[----:B------:R-:W-:-:S06]  /*1530*/  USEL UR4, UR40, 0x1, UP0 ;  /* 0x0000000128047887 */ /* 0x000fcc0008000000 */
[----:B--23--:R-:W-:Y:S01]  /*1540*/  IMAD.U32 R0, RZ, RZ, UR4 ;  /* 0x00000004ff007e24 */ /* 0x00cfe2000f8e00ff */
[----:B------:R-:W-:Y:S05]  /*1550*/  WARPSYNC.ALL ;  /* 0x0000000000007948 */ /* 0x000fea0003800000 */
[----:B------:R-:W-:-:S04]  /*1560*/  IADD3 R0, -R0, UR40, RZ ;  /* 0x0000002800007c10 */ /* 0x000fc8000fffe1ff */
[----:B------:R-:W-:Y:S01]  /*1570*/  ISETP.GE.AND P1, PT, R0, 0x1, PT ;  /* 0x000000010000780c */ /* 0x000fe20003f26270 */
[----:B------:R-:W-:Y:S01]  /*1580*/  UIADD3 UR4, UR41, 0x30180, URZ ;  /* 0x0003018029047890 */ /* 0x000fe2000fffe03f */
[----:B------:R-:W-:Y:S01]  /*1590*/  WARPGROUP.ARRIVE ;  /* 0x00000000000079c5 */ /* 0x000fe20000000000 */
[----:B------:R-:W-:Y:S01]  /*15a0*/  UMOV UR9, 0x80000020 ;  /* 0x8000002000097882 */ /* 0x000fe20000000000 */
[----:B------:R-:W-:Y:S01]  /*15b0*/  UMOV UR11, 0x80000020 ;  /* 0x80000020000b7882 */ /* 0x000fe20000000000 */
[----:B------:R-:W-:-:S04]  /*15c0*/  USHF.R.U32.HI UR4, URZ, 0x4, UR4 ;  /* 0x000000043f047899 */ /* 0x000fc80008011604 */
[----:B------:R-:W-:Y:S02]  /*15d0*/  ULOP3.LUT UR5, UR4, 0x3fff, URZ, 0xc0, !UPT ;  /* 0x00003fff04057892 */ /* 0x000fe4000f8ec03f */
[----:B------:R-:W-:Y:S02]  /*15e0*/  ULOP3.LUT UR4, UR42, 0x10000, URZ, 0xfc, !UPT ;  /* 0x000100002a047892 */ /* 0x000fe4000f8efc3f */
[----:B------:R-:W-:Y:S02]  /*15f0*/  ULOP3.LUT UR5, UR5, 0x10000, URZ, 0xfc, !UPT ;  /* 0x0001000005057892 */ /* 0x000fe4000f8efc3f */
[----:B------:R-:W-:Y:S02]  /*1600*/  ULEA UR6, UR39, UR4, 0xb ;  /* 0x0000000427067291 */ /* 0x000fe4000f8e583f */
[----:B------:R-:W-:Y:S02]  /*1610*/  ULEA UR7, UR39, UR5, 0x8 ;  /* 0x0000000527077291 */ /* 0x000fe4000f8e403f */
[----:B------:R-:W-:-:S02]  /*1620*/  UIADD3 UR12, UR6, 0x200, URZ ;  /* 0x00000200060c7890 */ /* 0x000fc4000fffe03f */
[----:B------:R-:W-:Y:S02]  /*1630*/  UIADD3 UR13, UR6, 0x400, URZ ;  /* 0x00000400060d7890 */ /* 0x000fe4000fffe03f */
[----:B------:R-:W-:Y:S01]  /*1640*/  UMOV UR8, UR6 ;  /* 0x0000000600087c82 */ /* 0x000fe20008000000 */
[----:B------:R-:W-:Y:S01]  /*1650*/  UMOV UR10, UR7 ;  /* 0x00000007000a7c82 */ /* 0x000fe20008000000 */
[----:B------:R-:W-:Y:S01]  /*1660*/  UIADD3 UR14, UR6, 0x600, URZ ;  /* 0x00000600060e7890 */ /* 0x000fe2000fffe03f */
[----:B------:R-:W-:Y:S01]  /*1670*/  HGMMA.64x64x16.F32 R120, gdesc[UR8], RZ, !UPT, gsb0 ;  /* 0x00e00000087879f0 */ /* 0x000fe2000c0008ff */
[----:B------:R-:W-:Y:S01]  /*1680*/  UMOV UR8, UR12 ;  /* 0x0000000c00087c82 */ /* 0x000fe20008000000 */
[----:B------:R-:W-:Y:S01]  /*1690*/  UMOV UR9, 0x80000020 ;  /* 0x8000002000097882 */ /* 0x000fe20000000000 */
[----:B------:R-:W-:Y:S01]  /*16a0*/  UIADD3 UR12, UR6, 0x402, URZ ;  /* 0x00000402060c7890 */ /* 0x000fe2000fffe03f */
[----:B------:R-:W-:Y:S02]  /*16b0*/  WARPGROUP.DEPBAR.LE gsb0, 0x0 ;  /* 0x00008000000079c5 */ /* 0x000fe40000010000 */
[----:B------:R-:W-:-:S06]  /*16c0*/  WARPGROUP.ARRIVE ;  /* 0x00000000000079c5 */ /* 0x000fcc0000000000 */
[----:B------:R-:W-:Y:S01]  /*16d0*/  HGMMA.64x64x16.F32 R88, gdesc[UR8], RZ, !UPT, gsb0 ;  /* 0x00e00000085879f0 */ /* 0x000fe2000c0008ff */
[----:B------:R-:W-:Y:S01]  /*16e0*/  UMOV UR8, UR13 ;  /* 0x0000000d00087c82 */ /* 0x000fe20008000000 */
[----:B------:R-:W-:Y:S01]  /*16f0*/  UMOV UR9, 0x80000020 ;  /* 0x8000002000097882 */ /* 0x000fe20000000000 */
        /* <DEDUP_REMOVED lines=8> */
[----:B------:R-:W-:Y:S02]  /*1780*/  UIADD3 UR8, UR6, 0x2, URZ ;  /* 0x0000000206087890 */ /* 0x000fe4000fffe03f */
[----:B------:R-:W-:Y:S01]  /*1790*/  UIADD3 UR10, UR7, 0x2, URZ ;  /* 0x00000002070a7890 */ /* 0x000fe2000fffe03f */
[----:B------:R-:W-:Y:S01]  /*17a0*/  UMOV UR9, 0x80000020 ;  /* 0x8000002000097882 */ /* 0x000fe20000000000 */
[----:B------:R-:W-:Y:S01]  /*17b0*/  UMOV UR11, 0x80000020 ;  /* 0x80000020000b7882 */ /* 0x000fe20000000000 */
[----:B------:R-:W-:Y:S02]  /*17c0*/  UIADD3 UR7, UR6, 0x202, URZ ;  /* 0x0000020206077890 */ /* 0x000fe4000fffe03f */
[----:B------:R-:W-:Y:S01]  /*17d0*/  UIADD3 UR6, UR6, 0x602, URZ ;  /* 0x0000060206067890 */ /* 0x000fe2000fffe03f */
[----:B------:R-:W-:Y:S02]  /*17e0*/  WARPGROUP.DEPBAR.LE gsb0, 0x0 ;  /* 0x00008000000079c5 */ /* 0x000fe40000010000 */
[----:B------:R-:W-:-:S06]  /*17f0*/  WARPGROUP.ARRIVE ;  /* 0x00000000000079c5 */ /* 0x000fcc0000000000 */
[----:B------:R-:W-:Y:S01]  /*1800*/  HGMMA.64x64x16.F32 R120, gdesc[UR8], R120, gsb0 ;  /* 0x00e00000087879f0 */ /* 0x000fe20008000878 */
[----:B------:R-:W-:Y:S01]  /*1810*/  UMOV UR8, UR7 ;  /* 0x0000000700087c82 */ /* 0x000fe20008000000 */
[----:B------:R-:W-:Y:S01]  /*1820*/  UMOV UR9, 0x80000020 ;  /* 0x8000002000097882 */ /* 0x000fe20000000000 */
        /* <DEDUP_REMOVED lines=12> */
[----:B------:R-:W-:Y:S03]  /*18f0*/  HGMMA.64x64x16.F32 R24, gdesc[UR8], R24, gsb0 ;  /* 0x00e00000081879f0 */ /* 0x000fe60008000818 */
[----:B------:R-:W-:Y:S02]  /*1900*/  WARPGROUP.DEPBAR.LE gsb0, 0x0 ;  /* 0x00008000000079c5 */ /* 0x000fe40000010000 */
[----:B------:R-:W-:Y:S05]  /*1910*/  @!P1 BRA `(.L_x_22) ;  /* 0x00000004006c9947 */ /* 0x000fea0003800000 */
[----:B------:R-:W-:Y:S01]  /*1920*/  UIADD3 UR6, UR39, 0x1, URZ ;  /* 0x0000000127067890 */ /* 0x000fe2000fffe03f */
[----:B------:R-:W-:Y:S02]  /*1930*/  IMAD.MOV.U32 R3, RZ, RZ, R0 ;  /* 0x000000ffff037224 */ /* 0x000fe400078e0000 */
[----:B01----:R-:W-:Y:S01]  /*1940*/  IMAD.U32 R4, RZ, RZ, UR39 ;  /* 0x00000027ff047e24 */ /* 0x003fe2000f8e00ff */
[----:B------:R-:W-:-:S04]  /*1950*/  UISETP.NE.AND UP0, UPT, UR6, 0x6, UPT ;  /* 0x000000060600788c */ /* 0x000fc8000bf05270 */
[----:B------:R-:W-:Y:S02]  /*1960*/  USEL UR7, URZ, 0x1, UP0 ;  /* 0x000000013f077887 */ /* 0x000fe40008000000 */
[----:B------:R-:W-:Y:S02]  /*1970*/  USEL UR6, UR6, URZ, UP0 ;  /* 0x0000003f06067287 */ /* 0x000fe40008000000 */
[----:B------:R-:W-:-:S06]  /*1980*/  ULOP3.LUT UR7, UR38, UR7, URZ, 0x3c, !UPT ;  /* 0x0000000726077292 */ /* 0x000fcc000f8e3c3f */
[----:B------:R-:W-:-:S07]  /*1990*/  IMAD.U32 R7, RZ, RZ, UR7 ;  /* 0x00000007ff077e24 */ /* 0x000fce000f8e00ff */
.L_x_29:
[----:B------:R-:W-:Y:S05]  /*19a0*/  @!P0 BRA `(.L_x_23) ;  /* 0x0000000000048947 */ /* 0x000fea0003800000 */
[----:B------:R-:W-:Y:S01]  /*19b0*/  BPT.TRAP 0x1 ;  /* 0x000000040000795c */ /* 0x000fe20000300000 */
.L_x_23:
[----:B------:R-:W-:Y:S01]  /*19c0*/  ULEA UR7, UR6, UR41, 0x3 ;  /* 0x0000002906077291 */ /* 0x000fe2000f8e183f */
[----:B------:R-:W-:-:S08]  /*19d0*/  SHF.L.U32 R5, R7, 0x1f, RZ ;  /* 0x0000001f07057819 */ /* 0x000fd000000006ff */
[----:B------:R0:W1:Y:S01]  /*19e0*/  SYNCS.PHASECHK.TRANS64.TRYWAIT P1, [UR7], R5 ;  /* 0x00000005ff0075a7 */ /* 0x0000620008020147 */
[----:B------:R-:W-:Y:S05]  /*19f0*/  @!P0 BRA `(.L_x_24) ;  /* 0x0000000000048947 */ /* 0x000fea0003800000 */
[----:B------:R-:W-:Y:S01]  /*1a00*/  BPT.TRAP 0x1 ;  /* 0x000000040000795c */ /* 0x000fe20000300000 */
.L_x_24:
[----:B-1----:R-:W-:Y:S05]  /*1a10*/  @P1 BRA `(.L_x_25) ;  /* 0x0000000000081947 */ /* 0x002fea0003800000 */
[----:B------:R-:W1:Y:S02]  /*1a20*/  SYNCS.PHASECHK.TRANS64.TRYWAIT P1, [UR7], R5 ;  /* 0x00000005ff0075a7 */ /* 0x000e640008020147 */
[----:B-1----:R-:W-:Y:S05]  /*1a30*/  @!P1 BRA `(.L_x_26) ;  /* 0x000000cc000c9947 */ /* 0x002fea0003800000 */
.L_x_25:
[----:B------:R-:W-:Y:S01]  /*1a40*/  ULEA UR7, UR6, UR4, 0xb ;  /* 0x0000000406077291 */ /* 0x000fe2000f8e583f */
[----:B------:R-:W-:Y:S01]  /*1a50*/  WARPGROUP.ARRIVE ;  /* 0x00000000000079c5 */ /* 0x000fe20000000000 */
[----:B------:R-:W-:Y:S01]  /*1a60*/  ULEA UR12, UR6, UR5, 0x8 ;  /* 0x00000005060c7291 */ /* 0x000fe2000f8e403f */
[----:B------:R-:W-:Y:S01]  /*1a70*/  UMOV UR9, 0x80000020 ;  /* 0x8000002000097882 */ /* 0x000fe20000000000 */
[----:B------:R-:W-:Y:S01]  /*1a80*/  UMOV UR11, 0x80000020 ;  /* 0x80000020000b7882 */ /* 0x000fe20000000000 */
[----:B------:R-:W-:Y:S02]  /*1a90*/  UIADD3 UR13, UR7, 0x200, URZ ;  /* 0x00000200070d7890 */ /* 0x000fe4000fffe03f */
[----:B------:R-:W-:Y:S02]  /*1aa0*/  UMOV UR8, UR7 ;  /* 0x0000000700087c82 */ /* 0x000fe40008000000 */
[----:B------:R-:W-:Y:S01]  /*1ab0*/  UMOV UR10, UR12 ;  /* 0x0000000c000a7c82 */ /* 0x000fe20008000000 */
[----:B------:R-:W-:Y:S01]  /*1ac0*/  UIADD3 UR14, UR7, 0x400, URZ ;  /* 0x00000400070e7890 */ /* 0x000fe2000fffe03f */
[----:B------:R-:W-:Y:S01]  /*1ad0*/  HGMMA.64x64x16.F32 R120, gdesc[UR8], R120, gsb0 ;  /* 0x00e00000087879f0 */ /* 0x000fe20008000878 */
[----:B------:R-:W-:Y:S01]  /*1ae0*/  UMOV UR9, 0x80000020 ;  /* 0x8000002000097882 */ /* 0x000fe20000000000 */
[----:B------:R-:W-:Y:S01]  /*1af0*/  UMOV UR8, UR13 ;  /* 0x0000000d00087c82 */ /* 0x000fe20008000000 */
[----:B------:R-:W-:-:S02]  /*1b00*/  UIADD3 UR15, UR7, 0x600, URZ ;  /* 0x00000600070f7890 */ /* 0x000fc4000fffe03f */
        /* <DEDUP_REMOVED lines=40> */
[----:B------:R-:W-:Y:S01]  /*1d90*/  BPT.TRAP 0x1 ;  /* 0x000000040000795c */ /* 0x000fe20000300000 */
.L_x_27:
[----:B------:R-:W-:-:S13]  /*1da0*/  ISETP.NE.AND P1, PT, R22, RZ, PT ;  /* 0x000000ff1600720c */ /* 0x000fda0003f25270 */
[----:B01----:R-:W-:-:S05]  /*1db0*/  @P1 LEA R5, R4, UR41, 0x3 ;  /* 0x0000002904051c11 */ /* 0x003fca000f8e18ff */
[----:B------:R-:W-:-:S05]  /*1dc0*/  @P1 VIADD R6, R5, 0x30 ;  /* 0x0000003005061836 */ /* 0x000fca0000000000 */
[----:B------:R-:W-:-:S04]  /*1dd0*/  @P1 PRMT R6, R23, 0x654, R6 ;  /* 0x0000065417061816 */ /* 0x000fc80000000006 */
[----:B------:R0:W-:Y:S01]  /*1de0*/  @P1 SYNCS.ARRIVE.TRANS64.RED.A1T0 RZ, [R6+URZ], RZ ;  /* 0x000000ff06ff19a7 */ /* 0x0001e2000810043f */
[----:B------:R-:W-:-:S13]  /*1df0*/  ISETP.GT.U32.AND P1, PT, R19, 0x1, PT ;  /* 0x000000011300780c */ /* 0x000fda0003f24070 */
[----:B0-----:R-:W-:Y:S05]  /*1e00*/  @P1 BRA `(.L_x_28) ;  /* 0x0000000000041947 */ /* 0x001fea0003800000 */
[----:B------:R-:W-:Y:S01]  /*1e10*/  BPT.TRAP 0x1 ;  /* 0x000000040000795c */ /* 0x000fe20000300000 */
.L_x_28:
[----:B------:R-:W-:Y:S01]  /*1e20*/  UIADD3 UR6, UR6, 0x1, URZ ;  /* 0x0000000106067890 */ /* 0x000fe2000fffe03f */
[C---:B------:R-:W-:Y:S01]  /*1e30*/  ISETP.GT.AND P2, PT, R3.reuse, 0x1, PT ;  /* 0x000000010300780c */ /* 0x040fe20003f44270 */
[----:B------:R-:W-:Y:S02]  /*1e40*/  VIADD R4, R4, 0x1 ;  /* 0x0000000104047836 */ /* 0x000fe40000000000 */
[----:B------:R-:W-:Y:S01]  /*1e50*/  UISETP.NE.AND UP0, UPT, UR6, 0x6, UPT ;  /* 0x000000060600788c */ /* 0x000fe2000bf05270 */
[----:B------:R-:W-:Y:S02]  /*1e60*/  VIADD R3, R3, 0xffffffff ;  /* 0xffffffff03037836 */ /* 0x000fe40000000000 */
[C---:B------:R-:W-:Y:S01]  /*1e70*/  ISETP.NE.AND P1, PT, R4.reuse, 0x6, PT ;  /* 0x000000060400780c */ /* 0x040fe20003f25270 */
[----:B------:R-:W-:Y:S02]  /*1e80*/  USEL UR7, URZ, 0x1, UP0 ;  /* 0x000000013f077887 */ /* 0x000fe40008000000 */
[----:B------:R-:W-:Y:S01]  /*1e90*/  USEL UR6, UR6, URZ, UP0 ;  /* 0x0000003f06067287 */ /* 0x000fe20008000000 */
[----:B------:R-:W-:-:S03]  /*1ea0*/  SEL R4, R4, RZ, P1 ;  /* 0x000000ff04047207 */ /* 0x000fc60000800000 */
[----:B------:R-:W-:Y:S01]  /*1eb0*/  LOP3.LUT R7, R7, UR7, RZ, 0x3c, !PT ;  /* 0x0000000707077c12 */ /* 0x000fe2000f8e3cff */
[----:B------:R-:W-:Y:S07]  /*1ec0*/  @P2 BRA `(.L_x_29) ;  /* 0xfffffff800b42947 */ /* 0x000fee000383ffff */
.L_x_22:
[----:B------:R-:W2:Y:S02]  /*1ed0*/  LDC R3, c[0x0][0x28c] ;  /* 0x0000a300ff037b82 */ /* 0x000ea40000000800 */
[----:B--2---:R-:W-:-:S13]  /*1ee0*/  ISETP.GE.AND P1, PT, R3, 0x1, PT ;  /* 0x000000010300780c */ /* 0x004fda0003f26270 */
[----:B------:R-:W-:Y:S05]  /*1ef0*/  @!P1 BRA `(.L_x_30) ;  /* 0x0000000000389947 */ /* 0x000fea0003800000 */
[----:B------:R-:W-:Y:S05]  /*1f00*/  @!P0 BRA `(.L_x_31) ;  /* 0x0000000000048947 */ /* 0x000fea0003800000 */
[----:B------:R-:W-:Y:S01]  /*1f10*/  BPT.TRAP 0x1 ;  /* 0x000000040000795c */ /* 0x000fe20000300000 */
.L_x_31:
[----:B------:R-:W-:-:S13]  /*1f20*/  ISETP.NE.AND P0, PT, R22, RZ, PT ;  /* 0x000000ff1600720c */ /* 0x000fda0003f05270 */
[----:B------:R-:W-:-:S04]  /*1f30*/  @P0 VIADD R0, R0, UR39 ;  /* 0x0000002700000c36 */ /* 0x000fc80008000000 */
[----:B01----:R-:W-:-:S05]  /*1f40*/  @P0 IMAD.WIDE.U32 R4, R0, -0x55555555, RZ ;  /* 0xaaaaaaab00040825 */ /* 0x003fca00078e00ff */
[----:B------:R-:W-:-:S05]  /*1f50*/  @P0 SHF.R.U32.HI R5, RZ, 0x2, R5 ;  /* 0x00000002ff050819 */ /* 0x000fca0000011605 */
[----:B------:R-:W-:-:S05]  /*1f60*/  @P0 IMAD R0, R5, -0x6, R0 ;  /* 0xfffffffa05000824 */ /* 0x000fca00078e0200 */
[----:B------:R-:W-:-:S05]  /*1f70*/  @P0 LEA R0, R0, UR41, 0x3 ;  /* 0x0000002900000c11 */ /* 0x000fca000f8e18ff */
[----:B------:R-:W-:-:S05]  /*1f80*/  @P0 VIADD R0, R0, 0x30 ;  /* 0x0000003000000836 */ /* 0x000fca0000000000 */
[----:B------:R-:W-:-:S04]  /*1f90*/  @P0 PRMT R0, R23, 0x654, R0 ;  /* 0x0000065417000816 */ /* 0x000fc80000000000 */
[----:B------:R2:W-:Y:S01]  /*1fa0*/  @P0 SYNCS.ARRIVE.TRANS64.RED.A1T0 RZ, [R0+URZ], RZ ;  /* 0x000000ff00ff09a7 */ /* 0x0005e2000810043f */
[----:B------:R-:W-:-:S13]  /*1fb0*/  ISETP.GT.U32.AND P0, PT, R19, 0x1, PT ;  /* 0x000000011300780c */ /* 0x000fda0003f04070 */
[----:B--2---:R-:W-:Y:S05]  /*1fc0*/  @P0 BRA `(.L_x_30) ;  /* 0x0000000000040947 */ /* 0x004fea0003800000 */
[----:B------:R-:W-:Y:S01]  /*1fd0*/  BPT.TRAP 0x1 ;  /* 0x000000040000795c */ /* 0x000fe20000300000 */
.L_x_30:
[----:B------:R-:W2:Y:S01]  /*1fe0*/  LDC R6, c[0x0][0x288] ;  /* 0x0000a200ff067b82 */ /* 0x000ea20000000800 */
[--C-:B------:R-:W-:Y:S01]  /*1ff0*/  SHF.R.U32.HI R0, RZ, 0x2, R18.reuse ;  /* 0x00000002ff007819 */ /* 0x100fe20000011612 */
[----:B------:R-:W-:Y:S01]  /*2000*/  IMAD.SHL.U32 R9, R156, 0x40, RZ ;  /* 0x000000409c097824 */ /* 0x000fe200078e00ff */
[----:B01----:R-:W-:Y:S01]  /*2010*/  SHF.R.U32.HI R5, RZ, 0x7, R18 ;  /* 0x00000007ff057819 */ /* 0x003fe20000011612 */
[----:B------:R-:W-:Y:S01]  /*2020*/  UIADD3 UR39, UR40, UR39, URZ ;  /* 0x0000002728277290 */ /* 0x000fe2000fffe03f */
[----:B------:R-:W-:Y:S01]  /*2030*/  LOP3.LUT R3, R0, 0x7, RZ, 0xc0, !PT ;  /* 0x0000000700037812 */ /* 0x000fe200078ec0ff */
[----:B------:R-:W-:Y:S01]  /*2040*/  IMAD.SHL.U32 R13, R157, 0x200, RZ ;  /* 0x000002009d0d7824 */ /* 0x000fe200078e00ff */
[----:B------:R-:W-:Y:S01]  /*2050*/  LOP3.LUT R0, R5, 0x1, RZ, 0xc0, !PT ;  /* 0x0000000105007812 */ /* 0x000fe200078ec0ff */
[----:B------:R-:W-:Y:S01]  /*2060*/  UISETP.GT.U32.AND UP0, UPT, UR39, 0x5, UPT ;  /* 0x000000052700788c */ /* 0x000fe2000bf04070 */
[----:B------:R-:W-:Y:S01]  /*2070*/  LOP3.LUT R4, R18, 0x60, RZ, 0xc0, !PT ;  /* 0x0000006012047812 */ /* 0x000fe200078ec0ff */
[----:B------:R-:W-:Y:S01]  /*2080*/  ULDC UR7, c[0x0][0x284] ;  /* 0x0000a10000077ab9 */ /* 0x000fe20000000800 */
[----:B------:R-:W-:Y:S01]  /*2090*/  UISETP.GE.U32.AND UP1, UPT, UR40, 0x6, UPT ;  /* 0x000000062800788c */ /* 0x000fe2000bf26070 */
[----:B------:R-:W-:Y:S01]  /*20a0*/  IMAD.SHL.U32 R10, R0, 0x40, RZ ;  /* 0x00000040000a7824 */ /* 0x000fe200078e00ff */
[----:B------:R-:W-:Y:S01]  /*20b0*/  SHF.R.U32.HI R8, RZ, 0x1, R4 ;  /* 0x00000001ff087819 */ /* 0x000fe20000011604 */
[----:B------:R-:W-:Y:S01]  /*20c0*/  UISETP.LT.U32.AND UP0, UPT, UR40, 0x6, UP0 ;  /* 0x000000062800788c */ /* 0x000fe20008701070 */
[----:B------:R-:W-:Y:S01]  /*20d0*/  LOP3.LUT R4, R18, 0x3, RZ, 0xc0, !PT ;  /* 0x0000000312047812 */ /* 0x000fe200078ec0ff */
[----:B------:R-:W-:Y:S01]  /*20e0*/  ULDC.64 UR8, c[0x0][0x5d0] ;  /* 0x0001740000087ab9 */ /* 0x000fe20000000a00 */
[--C-:B------:R-:W-:Y:S01]  /*20f0*/  IADD3 R5, RZ, -R8, -R3.reuse ;  /* 0x80000008ff057210 */ /* 0x100fe20007ffe803 */
[----:B------:R-:W-:Y:S01]  /*2100*/  UIMAD.WIDE.U32 UR4, UR39, -0x55555555, URZ ;  /* 0xaaaaaaab270478a5 */ /* 0x000fe2000f8e003f */
[----:B------:R-:W-:Y:S01]  /*2110*/  LOP3.LUT R3, R10, 0x40, R3, 0xe2, !PT ;  /* 0x000000400a037812 */ /* 0x000fe200078ee203 */
[----:B------:R-:W-:Y:S01]  /*2120*/  IMAD.SHL.U32 R10, R18, 0x2, RZ ;  /* 0x00000002120a7824 */ /* 0x000fe200078e00ff */
[----:B------:R-:W-:Y:S01]  /*2130*/  SHF.R.S32.HI R159, RZ, 0x1f, R153 ;  /* 0x0000001fff9f7819 */ /* 0x000fe20000011499 */
[----:B------:R-:W-:Y:S01]  /*2140*/  USEL UR6, URZ, 0x1, !UP0 ;  /* 0x000000013f067887 */ /* 0x000fe2000c000000 */
[----:B------:R-:W-:Y:S01]  /*2150*/  IMAD R0, R0, -0x40, R5 ;  /* 0xffffffc000007824 */ /* 0x000fe200078e0205 */
[C---:B--2---:R-:W-:Y:S01]  /*2160*/  ISETP.GE.AND P0, PT, R9.reuse, R6, PT ;  /* 0x000000060900720c */ /* 0x044fe20003f06270 */
[----:B------:R-:W-:Y:S01]  /*2170*/  IMAD R14, R4, -0x2, R6 ;  /* 0xfffffffe040e7824 */ /* 0x000fe200078e0206 */
[----:B------:R-:W-:Y:S01]  /*2180*/  LOP3.LUT R10, R9, 0x6, R10, 0xf8, !PT ;  /* 0x00000006090a7812 */ /* 0x000fe200078ef80a */
[----:B------:R-:W-:Y:S01]  /*2190*/  IMAD R4, R159, UR8, RZ ;  /* 0x000000089f047c24 */ /* 0x000fe2000f8e02ff */
[----:B------:R-:W-:Y:S01]  /*21a0*/  ISETP.GE.OR P0, PT, R13, UR7, P0 ;  /* 0x000000070d007c0c */ /* 0x000fe20008706670 */
[----:B------:R-:W-:Y:S01]  /*21b0*/  IMAD.WIDE R6, R157, 0x200, RZ ;  /* 0x000002009d067825 */ /* 0x000fe200078e02ff */
[----:B------:R-:W-:Y:S01]  /*21c0*/  SHF.R.S32.HI R11, RZ, 0x1f, R10 ;  /* 0x0000001fff0b7819 */ /* 0x000fe2000001140a */
[----:B------:R-:W-:-:S02]  /*21d0*/  USHF.R.U32.HI UR4, URZ, 0x2, UR5 ;  /* 0x000000023f047899 */ /* 0x000fc40008011605 */
[----:B------:R-:W-:Y:S01]  /*21e0*/  ULOP3.LUT UR38, UR38, UR6, URZ, 0x3c, !UPT ;  /* 0x0000000626267292 */ /* 0x000fe2000f8e3c3f */
[C---:B------:R-:W-:Y:S01]  /*21f0*/  IMAD R15, R153.reuse, UR9, R4 ;  /* 0x00000009990f7c24 */ /* 0x040fe2000f8e0204 */
[----:B------:R-:W-:Y:S01]  /*2200*/  LOP3.LUT R171, R6, R3, R8, 0xfe, !PT ;  /* 0x0000000306ab7212 */ /* 0x000fe200078efe08 */
[----:B------:R-:W-:Y:S01]  /*2210*/  IMAD.WIDE.U32 R4, R153, UR8, R10 ;  /* 0x0000000899047c25 */ /* 0x000fe2000f8e000a */
[----:B------:R-:W-:Y:S01]  /*2220*/  UIMAD UR39, UR4, -0x6, UR39 ;  /* 0xfffffffa042778a4 */ /* 0x000fe2000f8e0227 */
[----:B------:R-:W-:Y:S01]  /*2230*/  IADD3 R3, -R13, UR7, R0 ;  /* 0x000000070d037c10 */ /* 0x000fe2000fffe100 */
[----:B------:R-:W-:Y:S01]  /*2240*/  @UP1 ULOP3.LUT UR38, UR38, 0x1, UR4, 0x78, !UPT ;  /* 0x0000000126261892 */ /* 0x000fe2000f8e7804 */
[----:B------:R-:W-:Y:S02]  /*2250*/  IMAD.IADD R5, R5, 0x1, R15 ;  /* 0x0000000105057824 */ /* 0x000fe400078e020f */
[----:B------:R-:W-:Y:S02]  /*2260*/  IMAD.IADD R14, R14, 0x1, -R9 ;  /* 0x000000010e0e7824 */ /* 0x000fe400078e0a09 */
[----:B------:R-:W-:Y:S01]  /*2270*/  IMAD.MOV.U32 R0, RZ, RZ, -0x1 ;  /* 0xffffffffff007424 */ /* 0x000fe200078e00ff */
[----:B------:R-:W-:Y:S06]  /*2280*/  @P0 BRA `(.L_x_32) ;  /* 0x000000a400840947 */ /* 0x000fec0003800000 */
[----:B------:R-:W0:Y:S01]  /*2290*/  LDC.64 R12, c[0x0][0x5c8] ;  /* 0x00017200ff0c7b82 */ /* 0x000e220000000a00 */
[----:B-----5:R-:W-:Y:S01]  /*22a0*/  FSETP.NEU.AND P1, PT, R155, RZ, PT ;  /* 0x000000ff9b00720b */ /* 0x020fe20003f2d000 */
[----:B------:R-:W-:Y:S01]  /*22b0*/  BSSY B0, `(.L_x_32) ;  /* 0x0000a5e000007945 */ /* 0x000fe20003800000 */
[----:B------:R-:W-:-:S04]  /*22c0*/  ISETP.GT.AND P4, PT, R14, RZ, PT ;  /* 0x000000ff0e00720c */ /* 0x000fc80003f84270 */
[----:B------:R-:W-:Y:S01]  /*22d0*/  ISETP.GT.AND P0, PT, R3, RZ, P4 ;  /* 0x000000ff0300720c */ /* 0x000fe20002704270 */
[-C--:B0-----:R-:W-:Y:S02]  /*22e0*/  IMAD R8, R7, R12.reuse, RZ ;  /* 0x0000000c07087224 */ /* 0x081fe400078e02ff */
[----:B------:R-:W-:-:S04]  /*22f0*/  IMAD.WIDE.U32 R166, R171, R12, R4 ;  /* 0x0000000caba67225 */ /* 0x000fc800078e0004 */
[----:B------:R-:W-:-:S04]  /*2300*/  IMAD R5, R171, R13, R8 ;  /* 0x0000000dab057224 */ /* 0x000fc800078e0208 */
[----:B------:R-:W-:Y:S01]  /*2310*/  IMAD.IADD R173, R167, 0x1, R5 ;  /* 0x00000001a7ad7824 */ /* 0x000fe200078e0205 */
[----:B------:R-:W-:Y:S06]  /*2320*/  @!P1 BRA `(.L_x_33) ;  /* 0x0000007000bc9947 */ /* 0x000fec0003800000 */
[----:B------:R-:W0:Y:S01]  /*2330*/  LDC.64 R162, c[0x0][0x5b8] ;  /* 0x00016e00ffa27b82 */ /* 0x000e220000000a00 */
[----:B------:R-:W-:-:S07]  /*2340*/  ULDC.64 UR4, c[0x0][0x5c0] ;  /* 0x0001700000047ab9 */ /* 0x000fce0000000a00 */
[----:B------:R-:W1:Y:S08]  /*2350*/  LDC.64 R20, c[0x0][0x5b0] ;  /* 0x00016c00ff147b82 */ /* 0x000e700000000a00 */
[----:B------:R-:W2:Y:S01]  /*2360*/  LDC.64 R160, c[0x0][0x5a8] ;  /* 0x00016a00ffa07b82 */ /* 0x000ea20000000a00 */
[-C--:B0-----:R-:W-:Y:S02]  /*2370*/  IMAD R4, R159, R162.reuse, RZ ;  /* 0x000000a29f047224 */ /* 0x081fe400078e02ff */
[----:B------:R-:W-:-:S04]  /*2380*/  IMAD.WIDE.U32 R168, R153, R162, R10 ;  /* 0x000000a299a87225 */ /* 0x000fc800078e000a */
[----:B------:R-:W-:Y:S02]  /*2390*/  IMAD R159, R153, R163, R4 ;  /* 0x000000a3999f7224 */ /* 0x000fe400078e0204 */
[-C--:B-1----:R-:W-:Y:S02]  /*23a0*/  IMAD R6, R7, R20.reuse, RZ ;  /* 0x0000001407067224 */ /* 0x082fe400078e02ff */
[----:B------:R-:W-:Y:S02]  /*23b0*/  IMAD.IADD R9, R169, 0x1, R159 ;  /* 0x00000001a9097824 */ /* 0x000fe400078e029f */
[----:B------:R-:W-:Y:S02]  /*23c0*/  IMAD.MOV.U32 R8, RZ, RZ, R168 ;  /* 0x000000ffff087224 */ /* 0x000fe400078e00a8 */
[C---:B------:R-:W-:Y:S02]  /*23d0*/  IMAD R163, R171.reuse, R21, R6 ;  /* 0x00000015aba37224 */ /* 0x040fe400078e0206 */
[----:B------:R-:W-:-:S04]  /*23e0*/  IMAD.WIDE.U32 R4, R171, R20, R8 ;  /* 0x00000014ab047225 */ /* 0x000fc800078e0008 */
[----:B------:R-:W-:Y:S01]  /*23f0*/  IMAD.IADD R5, R5, 0x1, R163 ;  /* 0x0000000105057824 */ /* 0x000fe200078e02a3 */
[----:B--2---:R-:W-:-:S04]  /*2400*/  LEA R6, P1, R4, R160, 0x1 ;  /* 0x000000a004067211 */ /* 0x004fc800078208ff */
[----:B------:R-:W-:-:S05]  /*2410*/  LEA.HI.X R7, R4, R161, R5, 0x1, P1 ;  /* 0x000000a104077211 */ /* 0x000fca00008f0c05 */
[----:B------:R-:W2:Y:S01]  /*2420*/  @P0 LDG.E.LTC128B.U16 R15, desc[UR36][R6.64] ;  /* 0x00000024060f0981 */ /* 0x000ea2000c1e1520 */
[----:B------:R-:W-:Y:S01]  /*2430*/  IMAD.WIDE.U32 R156, R171, R20, R10 ;  /* 0x00000014ab9c7225 */ /* 0x000fe200078e000a */
[----:B------:R-:W-:Y:S01]  /*2440*/  ISETP.GT.AND P6, PT, R14, 0x1, PT ;  /* 0x000000010e00780c */ /* 0x000fe20003fc4270 */
[----:B------:R-:W-:Y:S01]  /*2450*/  BSSY B1, `(.L_x_34) ;  /* 0x0000015000017945 */ /* 0x000fe20003800000 */
[----:B------:R-:W-:Y:S01]  /*2460*/  LOP3.LUT R152, R152, 0xfffffffd, RZ, 0xc0, !PT ;  /* 0xfffffffd98987812 */ /* 0x000fe200078ec0ff */
[----:B------:R-:W-:Y:S02]  /*2470*/  IMAD.IADD R157, R163, 0x1, R157 ;  /* 0x00000001a39d7824 */ /* 0x000fe400078e029d */
[----:B------:R-:W-:-:S03]  /*2480*/  IMAD.WIDE.U32 R164, R153, R162, R156 ;  /* 0x000000a299a47225 */ /* 0x000fc600078e009c */
[----:B------:R-:W-:-:S05]  /*2490*/  LEA R156, P2, R164, R160, 0x1 ;  /* 0x000000a0a49c7211 */ /* 0x000fca00078408ff */
[----:B------:R-:W-:Y:S01]  /*24a0*/  @P6 LOP3.LUT R152, R152, 0x2, RZ, 0xfc, !PT ;  /* 0x0000000298986812 */ /* 0x000fe200078efcff */
[----:B--2---:R-:W-:-:S05]  /*24b0*/  HADD2.F32 R4, -RZ, R15.H0_H0 ;  /* 0x2000000fff047230 */ /* 0x004fca0000004100 */
[----:B------:R-:W-:Y:S01]  /*24c0*/  FMUL R5, R4, R155 ;  /* 0x0000009b04057220 */ /* 0x000fe20000400000 */
[----:B------:R-:W-:-:S03]  /*24d0*/  LEA R4, P1, R166, UR4, 0x1 ;  /* 0x00000004a6047c11 */ /* 0x000fc6000f8208ff */
[----:B------:R-:W-:Y:S01]  /*24e0*/  FFMA R120, R120, R154, R5 ;  /* 0x0000009a78787223 */ /* 0x000fe20000000005 */
[----:B------:R-:W-:Y:S02]  /*24f0*/  LEA.HI.X R5, R166, UR5, R173, 0x1, P1 ;  /* 0x00000005a6057c11 */ /* 0x000fe400088f0cad */
[----:B------:R-:W-:Y:S02]  /*2500*/  ISETP.GT.AND P1, PT, R3, RZ, P6 ;  /* 0x000000ff0300720c */ /* 0x000fe40003724270 */
[----:B------:R-:W-:Y:S01]  /*2510*/  F2FP.F16.F32.PACK_AB R157, RZ, R120 ;  /* 0x00000078ff9d723e */ /* 0x000fe200000000ff */
[----:B------:R-:W-:-:S03]  /*2520*/  IMAD.IADD R120, R159, 0x1, R165 ;  /* 0x000000019f787824 */ /* 0x000fc600078e02a5 */
[----:B------:R-:W-:Y:S02]  /*2530*/  PRMT R165, R157, 0x7610, R165 ;  /* 0x000076109da57816 */ /* 0x000fe400000000a5 */
[----:B------:R-:W-:Y:S01]  /*2540*/  LEA.HI.X R157, R164, R161, R120, 0x1, P2 ;  /* 0x000000a1a49d7211 */ /* 0x000fe200010f0c78 */
[C---:B------:R-:W-:Y:S02]  /*2550*/  IMAD.SHL.U32 R164, R20.reuse, 0x8, RZ ;  /* 0x0000000814a47824 */ /* 0x040fe400078e00ff */
[----:B------:R0:W-:Y:S02]  /*2560*/  @P0 STG.E.U16 desc[UR36][R4.64], R165 ;  /* 0x000000a504000986 */ /* 0x0001e4000c101524 */
[----:B0-----:R-:W-:Y:S01]  /*2570*/  SHF.L.U64.HI R165, R20, 0x3, R21 ;  /* 0x0000000314a57819 */ /* 0x001fe20000010215 */
[----:B------:R-:W-:Y:S06]  /*2580*/  @!P1 BRA `(.L_x_35) ;  /* 0x0000000000049947 */ /* 0x000fec0003800000 */
[----:B------:R0:W5:Y:S02]  /*2590*/  LDG.E.LTC128B.U16 R15, desc[UR36][R156.64+0x2] ;  /* 0x000002249c0f7981 */ /* 0x000164000c1e1520 */
.L_x_35:
[----:B------:R-:W-:Y:S05]  /*25a0*/  BSYNC B1 ;  /* 0x0000000000017941 */ /* 0x000fea0003800000 */
.L_x_34:
[----:B-----5:R-:W-:Y:S01]  /*25b0*/  HADD2.F32 R8, -RZ, R15.H0_H0 ;  /* 0x2000000fff087230 */ /* 0x020fe20000004100 */
[----:B------:R-:W-:Y:S01]  /*25c0*/  ISETP.GT.AND P0, PT, R3, 0x8, P4 ;  /* 0x000000080300780c */ /* 0x000fe20002704270 */
[----:B------:R-:W-:-:S04]  /*25d0*/  IMAD.WIDE.U32 R164, R171, R20, R164 ;  /* 0x00000014aba47225 */ /* 0x000fc800078e00a4 */
[----:B------:R-:W-:Y:S01]  /*25e0*/  FMUL R8, R8, R155 ;  /* 0x0000009b08087220 */ /* 0x000fe20000400000 */
[----:B------:R-:W-:Y:S01]  /*25f0*/  IMAD.IADD R163, R163, 0x1, R165 ;  /* 0x00000001a3a37824 */ /* 0x000fe200078e02a5 */
[----:B------:R-:W-:Y:S02]  /*2600*/  IADD3 R168, P2, R168, R164, RZ ;  /* 0x000000a4a8a87210 */ /* 0x000fe40007f5e0ff */
[----:B------:R-:W-:-:S03]  /*2610*/  FFMA R121, R121, R154, R8 ;  /* 0x0000009a79797223 */ /* 0x000fc60000000008 */
[----:B------:R-:W-:Y:S01]  /*2620*/  IMAD.X R9, R163, 0x1, R9, P2 ;  /* 0x00000001a3097824 */ /* 0x000fe200010e0609 */
[C---:B------:R-:W-:Y:S02]  /*2630*/  LEA R8, P2, R168.reuse, R160, 0x1 ;  /* 0x000000a0a8087211 */ /* 0x040fe400078408ff */
[----:B------:R-:W-:Y:S02]  /*2640*/  F2FP.F16.F32.PACK_AB R121, RZ, R121 ;  /* 0x00000079ff79723e */ /* 0x000fe400000000ff */
[----:B------:R-:W-:Y:S02]  /*2650*/  LEA.HI.X R9, R168, R161, R9, 0x1, P2 ;  /* 0x000000a1a8097211 */ /* 0x000fe400010f0c09 */
[----:B------:R-:W-:Y:S02]  /*2660*/  PRMT R165, R121, 0x7610, R165 ;  /* 0x0000761079a57816 */ /* 0x000fe400000000a5 */
[----:B------:R-:W-:-:S03]  /*2670*/  PRMT R121, R15, 0x7610, R121 ;  /* 0x000076100f797816 */ /* 0x000fc60000000079 */
[----:B------:R1:W-:Y:S04]  /*2680*/  @P1 STG.E.U16 desc[UR36][R4.64+0x2], R165 ;  /* 0x000002a504001986 */ /* 0x0003e8000c101524 */
[----:B------:R-:W2:Y:S01]  /*2690*/  @P0 LDG.E.LTC128B.U16 R121, desc[UR36][R8.64] ;  /* 0x0000002408790981 */ /* 0x000ea2000c1e1520 */
[----:B------:R-:W-:Y:S01]  /*26a0*/  IADD3 R10, P1, R10, R164, RZ ;  /* 0x000000a40a0a7210 */ /* 0x000fe20007f3e0ff */
[----:B------:R-:W-:Y:S01]  /*26b0*/  BSSY B1, `(.L_x_36) ;  /* 0x0000011000017945 */ /* 0x000fe20003800000 */
[----:B------:R-:W-:-:S03]  /*26c0*/  ISETP.GT.AND P2, PT, R3, 0x8, P6 ;  /* 0x000000080300780c */ /* 0x000fc60003744270 */
[----:B------:R-:W-:Y:S02]  /*26d0*/  IMAD.X R11, R11, 0x1, R163, P1 ;  /* 0x000000010b0b7824 */ /* 0x000fe400008e06a3 */
[----:B------:R-:W-:Y:S01]  /*26e0*/  IMAD.WIDE.U32 R162, R153, R162, R10 ;  /* 0x000000a299a27225 */ /* 0x000fe200078e000a */
[C---:B------:R-:W-:Y:S02]  /*26f0*/  SHF.L.U64.HI R11, R12.reuse, 0x4, R13 ;  /* 0x000000040c0b7819 */ /* 0x040fe4000001020d */
[----:B------:R-:W-:Y:S02]  /*2700*/  LEA R10, P1, R12, R4, 0x4 ;  /* 0x000000040c0a7211 */ /* 0x000fe400078220ff */
[----:B------:R-:W-:-:S03]  /*2710*/  LEA R160, P3, R162, R160, 0x1 ;  /* 0x000000a0a2a07211 */ /* 0x000fc600078608ff */
[----:B------:R-:W-:Y:S02]  /*2720*/  IMAD.X R11, R11, 0x1, R5, P1 ;  /* 0x000000010b0b7824 */ /* 0x000fe400008e0605 */
[----:B--2---:R-:W-:-:S05]  /*2730*/  HADD2.F32 R120, -RZ, R121.H0_H0 ;  /* 0x20000079ff787230 */ /* 0x004fca0000004100 */
[----:B------:R-:W-:Y:S01]  /*2740*/  FMUL R15, R120, R155 ;  /* 0x0000009b780f7220 */ /* 0x000fe20000400000 */
[----:B------:R-:W-:-:S03]  /*2750*/  IMAD.IADD R120, R159, 0x1, R163 ;  /* 0x000000019f787824 */ /* 0x000fc600078e02a3 */
[----:B------:R-:W-:Y:S02]  /*2760*/  FFMA R15, R122, R154, R15 ;  /* 0x0000009a7a0f7223 */ /* 0x000fe4000000000f */
[----:B------:R-:W-:-:S03]  /*2770*/  LEA.HI.X R161, R162, R161, R120, 0x1, P3 ;  /* 0x000000a1a2a17211 */ /* 0x000fc600018f0c78 */
[----:B------:R-:W-:-:S05]  /*2780*/  F2FP.F16.F32.PACK_AB R15, RZ, R15 ;  /* 0x0000000fff0f723e */ /* 0x000fca00000000ff */
[----:B------:R1:W-:Y:S01]  /*2790*/  @P0 STG.E.U16 desc[UR36][R10.64], R15 ;  /* 0x0000000f0a000986 */ /* 0x0003e2000c101524 */
[----:B------:R-:W-:Y:S05]  /*27a0*/  @!P2 BRA `(.L_x_37) ;  /* 0x000000000004a947 */ /* 0x000fea0003800000 */
[----:B------:R2:W5:Y:S02]  /*27b0*/  LDG.E.LTC128B.U16 R121, desc[UR36][R160.64+0x2] ;  /* 0x00000224a0797981 */ /* 0x000564000c1e1520 */
.L_x_37:
[----:B------:R-:W-:Y:S05]  /*27c0*/  BSYNC B1 ;  /* 0x0000000000017941 */ /* 0x000fea0003800000 */
.L_x_36:
[----:B-----5:R-:W-:Y:S01]  /*27d0*/  HADD2.F32 R120, -RZ, R121.H0_H0 ;  /* 0x20000079ff787230 */ /* 0x020fe20000004100 */
[----:B------:R-:W-:Y:S01]  /*27e0*/  ISETP.GT.AND P3, PT, R14, 0x8, PT ;  /* 0x000000080e00780c */ /* 0x000fe20003f64270 */
[----:B------:R-:W-:Y:S01]  /*27f0*/  BSSY B1, `(.L_x_38) ;  /* 0x000000a000017945 */ /* 0x000fe20003800000 */
[----:B------:R-:W-:Y:S02]  /*2800*/  LOP3.LUT R152, R152, 0xfffffffb, RZ, 0xc0, !PT ;  /* 0xfffffffb98987812 */ /* 0x000fe400078ec0ff */
[----:B------:R-:W-:Y:S01]  /*2810*/  FMUL R120, R120, R155 ;  /* 0x0000009b78787220 */ /* 0x000fe20000400000 */
[----:B------:R-:W-:-:S03]  /*2820*/  ISETP.GT.AND P1, PT, R3, RZ, P3 ;  /* 0x000000ff0300720c */ /* 0x000fc60001f24270 */
[----:B------:R-:W-:-:S05]  /*2830*/  FFMA R120, R123, R154, R120 ;  /* 0x0000009a7b787223 */ /* 0x000fca0000000078 */
[----:B------:R-:W-:Y:S02]  /*2840*/  F2FP.F16.F32.PACK_AB R120, RZ, R120 ;  /* 0x00000078ff78723e */ /* 0x000fe400000000ff */
[----:B------:R-:W-:-:S03]  /*2850*/  @P3 LOP3.LUT R152, R152, 0x4, RZ, 0xfc, !PT ;  /* 0x0000000498983812 */ /* 0x000fc600078efcff */
[----:B------:R3:W-:Y:S01]  /*2860*/  @P2 STG.E.U16 desc[UR36][R10.64+0x2], R120 ;  /* 0x000002780a002986 */ /* 0x0007e2000c101524 */
[----:B------:R-:W-:Y:S05]  /*2870*/  @!P1 BRA `(.L_x_39) ;  /* 0x0000000000049947 */ /* 0x000fea0003800000 */
[----:B------:R4:W5:Y:S02]  /*2880*/  LDG.E.LTC128B.U16 R121, desc[UR36][R156.64+0x10] ;  /* 0x000010249c797981 */ /* 0x000964000c1e1520 */
.L_x_39:
[----:B------:R-:W-:Y:S05]  /*2890*/  BSYNC B1 ;  /* 0x0000000000017941 */ /* 0x000fea0003800000 */
.L_x_38:
[----:B---3-5:R-:W-:Y:S01]  /*28a0*/  HADD2.F32 R120, -RZ, R121.H0_H0 ;  /* 0x20000079ff787230 */ /* 0x028fe20000004100 */
[----:B------:R-:W-:Y:S01]  /*28b0*/  ISETP.GT.AND P2, PT, R14, 0x9, PT ;  /* 0x000000090e00780c */ /* 0x000fe20003f44270 */
[----:B------:R-:W-:Y:S01]  /*28c0*/  BSSY B1, `(.L_x_40) ;  /* 0x000000a000017945 */ /* 0x000fe20003800000 */
[----:B------:R-:W-:Y:S02]  /*28d0*/  LOP3.LUT R152, R152, 0xfffffff7, RZ, 0xc0, !PT ;  /* 0xfffffff798987812 */ /* 0x000fe400078ec0ff */
[----:B-1----:R-:W-:Y:S01]  /*28e0*/  FMUL R15, R120, R155 ;  /* 0x0000009b780f7220 */ /* 0x002fe20000400000 */
[----:B------:R-:W-:-:S03]  /*28f0*/  ISETP.GT.AND P0, PT, R3, RZ, P2 ;  /* 0x000000ff0300720c */ /* 0x000fc60001704270 */
[----:B------:R-:W-:-:S05]  /*2900*/  FFMA R15, R124, R154, R15 ;  /* 0x0000009a7c0f7223 */ /* 0x000fca000000000f */
[----:B------:R-:W-:Y:S02]  /*2910*/  F2FP.F16.F32.PACK_AB R15, RZ, R15 ;  /* 0x0000000fff0f723e */ /* 0x000fe400000000ff */
[----:B------:R-:W-:-:S03]  /*2920*/  @P2 LOP3.LUT R152, R152, 0x8, RZ, 0xfc, !PT ;  /* 0x0000000898982812 */ /* 0x000fc600078efcff */
[----:B------:R1:W-:Y:S01]  /*2930*/  @P1 STG.E.U16 desc[UR36][R4.64+0x10], R15 ;  /* 0x0000100f04001986 */ /* 0x0003e2000c101524 */
[----:B------:R-:W-:Y:S05]  /*2940*/  @!P0 BRA `(.L_x_41) ;  /* 0x0000000000048947 */ /* 0x000fea0003800000 */
[----:B------:R3:W5:Y:S02]  /*2950*/  LDG.E.LTC128B.U16 R121, desc[UR36][R156.64+0x12] ;  /* 0x000012249c797981 */ /* 0x000764000c1e1520 */
.L_x_41:
[----:B------:R-:W-:Y:S05]  /*2960*/  BSYNC B1 ;  /* 0x0000000000017941 */ /* 0x000fea0003800000 */
.L_x_40:
[----:B-----5:R-:W-:Y:S01]  /*2970*/  HADD2.F32 R120, -RZ, R121.H0_H0 ;  /* 0x20000079ff787230 */ /* 0x020fe20000004100 */
[----:B------:R-:W-:Y:S01]  /*2980*/  ISETP.GT.AND P1, PT, R3, 0x8, P3 ;  /* 0x000000080300780c */ /* 0x000fe20001f24270 */
[----:B------:R-:W-:Y:S03]  /*2990*/  BSSY B1, `(.L_x_42) ;  /* 0x0000007000017945 */ /* 0x000fe60003800000 */
[----:B------:R-:W-:-:S04]  /*29a0*/  FMUL R120, R120, R155 ;  /* 0x0000009b78787220 */ /* 0x000fc80000400000 */
[----:B------:R-:W-:-:S05]  /*29b0*/  FFMA R120, R125, R154, R120 ;  /* 0x0000009a7d787223 */ /* 0x000fca0000000078 */
[----:B------:R-:W-:-:S05]  /*29c0*/  F2FP.F16.F32.PACK_AB R120, RZ, R120 ;  /* 0x00000078ff78723e */ /* 0x000fca00000000ff */
[----:B------:R0:W-:Y:S01]  /*29d0*/  @P0 STG.E.U16 desc[UR36][R4.64+0x12], R120 ;  /* 0x0000127804000986 */ /* 0x0001e2000c101524 */
[----:B------:R-:W-:Y:S05]  /*29e0*/  @!P1 BRA `(.L_x_43) ;  /* 0x0000000000049947 */ /* 0x000fea0003800000 */
[----:B------:R0:W5:Y:S02]  /*29f0*/  LDG.E.LTC128B.U16 R121, desc[UR36][R160.64+0x10] ;  /* 0x00001024a0797981 */ /* 0x000164000c1e1520 */
.L_x_43:
[----:B------:R-:W-:Y:S05]  /*2a00*/  BSYNC B1 ;  /* 0x0000000000017941 */ /* 0x000fea0003800000 */
.L_x_42:
[----:B0----5:R-:W-:Y:S01]  /*2a10*/  HADD2.F32 R120, -RZ, R121.H0_H0 ;  /* 0x20000079ff787230 */ /* 0x021fe20000004100 */
[----:B------:R-:W-:Y:S01]  /*2a20*/  ISETP.GT.AND P0, PT, R3, 0x8, P2 ;  /* 0x000000080300780c */ /* 0x000fe20001704270 */
[----:B------:R-:W-:Y:S03]  /*2a30*/  BSSY B1, `(.L_x_44) ;  /* 0x0000007000017945 */ /* 0x000fe60003800000 */
[----:B-1----:R-:W-:-:S04]  /*2a40*/  FMUL R15, R120, R155 ;  /* 0x0000009b780f7220 */ /* 0x002fc80000400000 */
[----:B------:R-:W-:-:S05]  /*2a50*/  FFMA R15, R126, R154, R15 ;  /* 0x0000009a7e0f7223 */ /* 0x000fca000000000f */
[----:B------:R-:W-:-:S05]  /*2a60*/  F2FP.F16.F32.PACK_AB R15, RZ, R15 ;  /* 0x0000000fff0f723e */ /* 0x000fca00000000ff */
[----:B------:R0:W-:Y:S01]  /*2a70*/  @P1 STG.E.U16 desc[UR36][R10.64+0x10], R15 ;  /* 0x0000100f0a001986 */ /* 0x0001e2000c101524 */
[----:B------:R-:W-:Y:S05]  /*2a80*/  @!P0 BRA `(.L_x_45) ;  /* 0x0000000000048947 */ /* 0x000fea0003800000 */
[----:B------:R1:W5:Y:S02]  /*2a90*/  LDG.E.LTC128B.U16 R121, desc[UR36][R160.64+0x12] ;  /* 0x00001224a0797981 */ /* 0x000364000c1e1520 */
.L_x_45:
[----:B------:R-:W-:Y:S05]  /*2aa0*/  BSYNC B1 ;  /* 0x0000000000017941 */ /* 0x000fea0003800000 */
.L_x_44:
[----:B-----5:R-:W-:Y:S01]  /*2ab0*/  HADD2.F32 R120, -RZ, R121.H0_H0 ;  /* 0x20000079ff787230 */ /* 0x020fe20000004100 */
[----:B------:R-:W-:Y:S01]  /*2ac0*/  ISETP.GT.AND P2, PT, R14, 0x10, PT ;  /* 0x000000100e00780c */ /* 0x000fe20003f44270 */
[----:B------:R-:W-:Y:S01]  /*2ad0*/  BSSY B1, `(.L_x_46) ;  /* 0x000000b000017945 */ /* 0x000fe20003800000 */
[----:B------:R-:W-:Y:S02]  /*2ae0*/  LOP3.LUT R152, R152, 0xffffffef, RZ, 0xc0, !PT ;  /* 0xffffffef98987812 */ /* 0x000fe400078ec0ff */
[----:B------:R-:W-:Y:S01]  /*2af0*/  FMUL R120, R120, R155 ;  /* 0x0000009b78787220 */ /* 0x000fe20000400000 */
[----:B0-----:R-:W-:-:S03]  /*2b00*/  PRMT R15, R121, 0x7610, R15 ;  /* 0x00007610790f7816 */ /* 0x001fc6000000000f */
[----:B------:R-:W-:-:S05]  /*2b10*/  FFMA R120, R127, R154, R120 ;  /* 0x0000009a7f787223 */ /* 0x000fca0000000078 */
[----:B------:R-:W-:Y:S02]  /*2b20*/  F2FP.F16.F32.PACK_AB R120, RZ, R120 ;  /* 0x00000078ff78723e */ /* 0x000fe400000000ff */
[----:B------:R-:W-:-:S03]  /*2b30*/  @P2 LOP3.LUT R152, R152, 0x10, RZ, 0xfc, !PT ;  /* 0x0000001098982812 */ /* 0x000fc600078efcff */
[----:B------:R0:W-:Y:S01]  /*2b40*/  @P0 STG.E.U16 desc[UR36][R10.64+0x12], R120 ;  /* 0x000012780a000986 */ /* 0x0001e2000c101524 */
[----:B------:R-:W-:-:S13]  /*2b50*/  ISETP.GT.AND P0, PT, R3, RZ, P2 ;  /* 0x000000ff0300720c */ /* 0x000fda0001704270 */
[----:B0-----:R-:W-:Y:S05]  /*2b60*/  @!P0 BRA `(.L_x_47) ;  /* 0x0000000000048947 */ /* 0x001fea0003800000 */
[----:B------:R0:W5:Y:S02]  /*2b70*/  LDG.E.LTC128B.U16 R15, desc[UR36][R156.64+0x20] ;  /* 0x000020249c0f7981 */ /* 0x000164000c1e1520 */
.L_x_47:
[----:B------:R-:W-:Y:S05]  /*2b80*/  BSYNC B1 ;  /* 0x0000000000017941 */ /* 0x000fea0003800000 */
.L_x_46:
[----:B-----5:R-:W-:Y:S01]  /*2b90*/  HADD2.F32 R120, -RZ, R15.H0_H0 ;  /* 0x2000000fff787230 */ /* 0x020fe20000004100 */
[C---:B------:R-:W-:Y:S01]  /*2ba0*/  SHF.L.U64.HI R125, R12.reuse, 0x8, R13 ;  /* 0x000000080c7d7819 */ /* 0x040fe2000001020d */
[----:B------:R-:W-:Y:S01]  /*2bb0*/  IMAD.SHL.U32 R123, R12, 0x100, RZ ;  /* 0x000001000c7b7824 */ /* 0x000fe200078e00ff */
[----:B------:R-:W-:Y:S01]  /*2bc0*/  ISETP.GT.AND P1, PT, R14, 0x11, PT ;  /* 0x000000110e00780c */ /* 0x000fe20003f24270 */
[----:B------:R-:W-:Y:S01]  /*2bd0*/  BSSY B1, `(.L_x_48) ;  /* 0x0000010000017945 */ /* 0x000fe20003800000 */
[----:B------:R-:W-:Y:S01]  /*2be0*/  FMUL R121, R120, R155 ;  /* 0x0000009b78797220 */ /* 0x000fe20000400000 */
[----:B------:R-:W-:-:S03]  /*2bf0*/  LOP3.LUT R152, R152, 0xffffffdf, RZ, 0xc0, !PT ;  /* 0xffffffdf98987812 */ /* 0x000fc600078ec0ff */
[----:B------:R-:W-:-:S05]  /*2c00*/  FFMA R121, R128, R154, R121 ;  /* 0x0000009a80797223 */ /* 0x000fca0000000079 */
[----:B------:R-:W-:Y:S02]  /*2c10*/  F2FP.F16.F32.PACK_AB R121, RZ, R121 ;  /* 0x00000079ff79723e */ /* 0x000fe400000000ff */
[----:B------:R-:W-:Y:S02]  /*2c20*/  @P1 LOP3.LUT R152, R152, 0x20, RZ, 0xfc, !PT ;  /* 0x0000002098981812 */ /* 0x000fe400078efcff */
[----:B------:R-:W-:Y:S02]  /*2c30*/  PRMT R120, R121, 0x7610, R120 ;  /* 0x0000761079787816 */ /* 0x000fe40000000078 */
[----:B------:R-:W-:-:S03]  /*2c40*/  LOP3.LUT R121, R123, 0x2, RZ, 0xfc, !PT ;  /* 0x000000027b797812 */ /* 0x000fc600078efcff */
[----:B------:R0:W-:Y:S01]  /*2c50*/  @P0 STG.E.U16 desc[UR36][R4.64+0x20], R120 ;  /* 0x0000207804000986 */ /* 0x0001e2000c101524 */
[----:B------:R-:W-:-:S05]  /*2c60*/  IADD3 R162, P0, R121, R4, RZ ;  /* 0x0000000479a27210 */ /* 0x000fca0007f1e0ff */
[----:B------:R-:W-:Y:S01]  /*2c70*/  IMAD.X R163, R125, 0x1, R5, P0 ;  /* 0x000000017da37824 */ /* 0x000fe200000e0605 */
[----:B------:R-:W-:-:S05]  /*2c80*/  IADD3 R12, P0, R123, R4, RZ ;  /* 0x000000047b0c7210 */ /* 0x000fca0007f1e0ff */
[----:B------:R-:W-:Y:S01]  /*2c90*/  IMAD.X R13, R125, 0x1, R5, P0 ;  /* 0x000000017d0d7824 */ /* 0x000fe200000e0605 */
[----:B------:R-:W-:-:S13]  /*2ca0*/  ISETP.GT.AND P0, PT, R3, RZ, P1 ;  /* 0x000000ff0300720c */ /* 0x000fda0000f04270 */
[----:B0-----:R-:W-:Y:S05]  /*2cb0*/  @!P0 BRA `(.L_x_49) ;  /* 0x0000000000048947 */ /* 0x001fea0003800000 */
[----:B------:R0:W5:Y:S02]  /*2cc0*/  LDG.E.LTC128B.U16 R15, desc[UR36][R156.64+0x22] ;  /* 0x000022249c0f7981 */ /* 0x000164000c1e1520 */
.L_x_49:
[----:B------:R-:W-:Y:S05]  /*2cd0*/  BSYNC B1 ;  /* 0x0000000000017941 */ /* 0x000fea0003800000 */
.L_x_48:
[----:B-----5:R-:W-:Y:S01]  /*2ce0*/  HADD2.F32 R120, -RZ, R15.H0_H0 ;  /* 0x2000000fff787230 */ /* 0x020fe20000004100 */
[----:B------:R-:W-:Y:S04]  /*2cf0*/  BSSY B1, `(.L_x_50) ;  /* 0x0000008000017945 */ /* 0x000fe80003800000 */
[----:B------:R-:W-:-:S04]  /*2d00*/  FMUL R120, R120, R155 ;  /* 0x0000009b78787220 */ /* 0x000fc80000400000 */
[----:B------:R-:W-:-:S05]  /*2d10*/  FFMA R120, R129, R154, R120 ;  /* 0x0000009a81787223 */ /* 0x000fca0000000078 */
[----:B------:R-:W-:-:S05]  /*2d20*/  F2FP.F16.F32.PACK_AB R120, RZ, R120 ;  /* 0x00000078ff78723e */ /* 0x000fca00000000ff */
[----:B------:R0:W-:Y:S01]  /*2d30*/  @P0 STG.E.U16 desc[UR36][R4.64+0x22], R120 ;  /* 0x0000227804000986 */ /* 0x0001e2000c101524 */
[----:B------:R-:W-:-:S13]  /*2d40*/  ISETP.GT.AND P0, PT, R3, 0x8, P2 ;  /* 0x000000080300780c */ /* 0x000fda0001704270 */
[----:B0-----:R-:W-:Y:S05]  /*2d50*/  @!P0 BRA `(.L_x_51) ;  /* 0x0000000000048947 */ /* 0x001fea0003800000 */
[----:B------:R0:W5:Y:S02]  /*2d60*/  LDG.E.LTC128B.U16 R15, desc[UR36][R160.64+0x20] ;  /* 0x00002024a00f7981 */ /* 0x000164000c1e1520 */
.L_x_51:
[----:B------:R-:W-:Y:S05]  /*2d70*/  BSYNC B1 ;  /* 0x0000000000017941 */ /* 0x000fea0003800000 */
.L_x_50:
        /* <DEDUP_REMOVED lines=9> */
.L_x_53:
[----:B------:R-:W-:Y:S05]  /*2e10*/  BSYNC B1 ;  /* 0x0000000000017941 */ /* 0x000fea0003800000 */
.L_x_52:
[----:B-----5:R-:W-:Y:S01]  /*2e20*/  HADD2.F32 R120, -RZ, R15.H0_H0 ;  /* 0x2000000fff787230 */ /* 0x020fe20000004100 */
[----:B------:R-:W-:Y:S01]  /*2e30*/  ISETP.GT.AND P2, PT, R14, 0x18, PT ;  /* 0x000000180e00780c */ /* 0x000fe20003f44270 */
[----:B------:R-:W-:Y:S01]  /*2e40*/  BSSY B1, `(.L_x_54) ;  /* 0x000000a000017945 */ /* 0x000fe20003800000 */
[----:B------:R-:W-:Y:S02]  /*2e50*/  LOP3.LUT R152, R152, 0xffffffbf, RZ, 0xc0, !PT ;  /* 0xffffffbf98987812 */ /* 0x000fe400078ec0ff */
[----:B------:R-:W-:-:S04]  /*2e60*/  FMUL R120, R120, R155 ;  /* 0x0000009b78787220 */ /* 0x000fc80000400000 */
[----:B------:R-:W-:-:S05]  /*2e70*/  FFMA R120, R131, R154, R120 ;  /* 0x0000009a83787223 */ /* 0x000fca0000000078 */
[----:B------:R-:W-:Y:S02]  /*2e80*/  F2FP.F16.F32.PACK_AB R120, RZ, R120 ;  /* 0x00000078ff78723e */ /* 0x000fe400000000ff */
[----:B------:R-:W-:-:S03]  /*2e90*/  @P2 LOP3.LUT R152, R152, 0x40, RZ, 0xfc, !PT ;  /* 0x0000004098982812 */ /* 0x000fc600078efcff */
[----:B------:R0:W-:Y:S01]  /*2ea0*/  @P0 STG.E.U16 desc[UR36][R10.64+0x22], R120 ;  /* 0x000022780a000986 */ /* 0x0001e2000c101524 */
[----:B------:R-:W-:-:S13]  /*2eb0*/  ISETP.GT.AND P0, PT, R3, RZ, P2 ;  /* 0x000000ff0300720c */ /* 0x000fda0001704270 */
[----:B0-----:R-:W-:Y:S05]  /*2ec0*/  @!P0 BRA `(.L_x_55) ;  /* 0x0000000000048947 */ /* 0x001fea0003800000 */
[----:B------:R0:W5:Y:S02]  /*2ed0*/  LDG.E.LTC128B.U16 R15, desc[UR36][R156.64+0x30] ;  /* 0x000030249c0f7981 */ /* 0x000164000c1e1520 */
.L_x_55:
[----:B------:R-:W-:Y:S05]  /*2ee0*/  BSYNC B1 ;  /* 0x0000000000017941 */ /* 0x000fea0003800000 */
.L_x_54:
        /* <DEDUP_REMOVED lines=12> */
.L_x_57:
[----:B------:R-:W-:Y:S05]  /*2fb0*/  BSYNC B1 ;  /* 0x0000000000017941 */ /* 0x000fea0003800000 */
.L_x_56:
        /* <DEDUP_REMOVED lines=9> */
.L_x_59:
[----:B------:R-:W-:Y:S05]  /*3050*/  BSYNC B1 ;  /* 0x0000000000017941 */ /* 0x000fea0003800000 */
.L_x_58:
        /* <DEDUP_REMOVED lines=9> */
.L_x_61:
[----:B------:R-:W-:Y:S05]  /*30f0*/  BSYNC B1 ;  /* 0x0000000000017941 */ /* 0x000fea0003800000 */
.L_x_60:
        /* <DEDUP_REMOVED lines=12> */
.L_x_63:
[----:B------:R-:W-:Y:S05]  /*31c0*/  BSYNC B1 ;  /* 0x0000000000017941 */ /* 0x000fea0003800000 */
.L_x_62:
        /* <DEDUP_REMOVED lines=12> */
.L_x_65:
[----:B------:R-:W-:Y:S05]  /*3290*/  BSYNC B1 ;  /* 0x0000000000017941 */ /* 0x000fea0003800000 */
.L_x_64:
        /* <DEDUP_REMOVED lines=9> */
.L_x_67:
[----:B------:R-:W-:Y:S05]  /*3330*/  BSYNC B1 ;  /* 0x0000000000017941 */ /* 0x000fea0003800000 */
.L_x_66:
        /* <DEDUP_REMOVED lines=9> */
.L_x_69:
[----:B------:R-:W-:Y:S05]  /*33d0*/  BSYNC B1 ;  /* 0x0000000000017941 */ /* 0x000fea0003800000 */
.L_x_68:
        /* <DEDUP_REMOVED lines=12> */
.L_x_71:
[----:B------:R-:W-:Y:S05]  /*34a0*/  BSYNC B1 ;  /* 0x0000000000017941 */ /* 0x000fea0003800000 */
.L_x_70:
        /* <DEDUP_REMOVED lines=12> */
.L_x_73:
[----:B------:R-:W-:Y:S05]  /*3570*/  BSYNC B1 ;  /* 0x0000000000017941 */ /* 0x000fea0003800000 */
.L_x_72:
        /* <DEDUP_REMOVED lines=9> */
.L_x_75:
[----:B------:R-:W-:Y:S05]  /*3610*/  BSYNC B1 ;  /* 0x0000000000017941 */ /* 0x000fea0003800000 */
.L_x_74:
        /* <DEDUP_REMOVED lines=9> */
.L_x_77:
[----:B------:R-:W-:Y:S05]  /*36b0*/  BSYNC B1 ;  /* 0x0000000000017941 */ /* 0x000fea0003800000 */
.L_x_76:
[----:B-----5:R-:W-:Y:S01]  /*36c0*/  HADD2.F32 R120, -RZ, R15.H0_H0 ;  /* 0x2000000fff787230 */ /* 0x020fe20000004100 */
[----:B------:R-:W-:Y:S01]  /*36d0*/  ISETP.GT.AND P3, PT, R14, 0x30, PT ;  /* 0x000000300e00780c */ /* 0x000fe20003f64270 */
[----:B------:R-:W-:Y:S03]  /*36e0*/  BSSY B1, `(.L_x_78) ;  /* 0x0000008000017945 */ /* 0x000fe60003800000 */
[----:B------:R-:W-:-:S04]  /*36f0*/  FMUL R120, R120, R155 ;  /* 0x0000009b78787220 */ /* 0x000fc80000400000 */
[----:B------:R-:W-:-:S05]  /*3700*/  FFMA R120, R143, R154, R120 ;  /* 0x0000009a8f787223 */ /* 0x000fca0000000078 */
[----:B------:R-:W-:-:S05]  /*3710*/  F2FP.F16.F32.PACK_AB R120, RZ, R120 ;  /* 0x00000078ff78723e */ /* 0x000fca00000000ff */
[----:B------:R0:W-:Y:S01]  /*3720*/  @P0 STG.E.U16 desc[UR36][R10.64+0x52], R120 ;  /* 0x000052780a000986 */ /* 0x0001e2000c101524 */
[----:B------:R-:W-:-:S13]  /*3730*/  ISETP.GT.AND P0, PT, R3, RZ, P3 ;  /* 0x000000ff0300720c */ /* 0x000fda0001f04270 */
[----:B0-----:R-:W-:Y:S05]  /*3740*/  @!P0 BRA `(.L_x_79) ;  /* 0x0000000000048947 */ /* 0x001fea0003800000 */
[----:B------:R0:W5:Y:S02]  /*3750*/  LDG.E.LTC128B.U16 R15, desc[UR36][R156.64+0x60] ;  /* 0x000060249c0f7981 */ /* 0x000164000c1e1520 */
.L_x_79:
[----:B------:R-:W-:Y:S05]  /*3760*/  BSYNC B1 ;  /* 0x0000000000017941 */ /* 0x000fea0003800000 */
.L_x_78:
        /* <DEDUP_REMOVED lines=10> */
.L_x_81:
[----:B------:R-:W-:Y:S05]  /*3810*/  BSYNC B1 ;  /* 0x0000000000017941 */ /* 0x000fea0003800000 */
.L_x_80:
        /* <DEDUP_REMOVED lines=9> */
.L_x_83:
[----:B------:R-:W-:Y:S05]  /*38b0*/  BSYNC B1 ;  /* 0x0000000000017941 */ /* 0x000fea0003800000 */
.L_x_82:
        /* <DEDUP_REMOVED lines=9> */
.L_x_85:
[----:B------:R-:W-:Y:S05]  /*3950*/  BSYNC B1 ;  /* 0x0000000000017941 */ /* 0x000fea0003800000 */
.L_x_84:
        /* <DEDUP_REMOVED lines=10> */
.L_x_87:
[----:B------:R-:W-:Y:S05]  /*3a00*/  BSYNC B1 ;  /* 0x0000000000017941 */ /* 0x000fea0003800000 */
.L_x_86:
[----:B-----5:R-:W-:Y:S01]  /*3a10*/  HADD2.F32 R120, -RZ, R15.H0_H0 ;  /* 0x2000000fff787230 */ /* 0x020fe20000004100 */
[----:B------:R-:W-:Y:S04]  /*3a20*/  BSSY B1, `(.L_x_88) ;  /* 0x0000009000017945 */ /* 0x000fe80003800000 */
[----:B------:R-:W-:-:S04]  /*3a30*/  FMUL R127, R120, R155 ;  /* 0x0000009b787f7220 */ /* 0x000fc80000400000 */
[----:B------:R-:W-:-:S05]  /*3a40*/  FFMA R127, R148, R154, R127 ;  /* 0x0000009a947f7223 */ /* 0x000fca000000007f */
[----:B------:R-:W-:-:S05]  /*3a50*/  F2FP.F16.F32.PACK_AB R127, RZ, R127 ;  /* 0x0000007fff7f723e */ /* 0x000fca00000000ff */
[----:B------:R0:W-:Y:S01]  /*3a60*/  @P0 STG.E.U16 desc[UR36][R4.64+0x70], R127 ;  /* 0x0000707f04000986 */ /* 0x0001e2000c101524 */
[----:B------:R-:W-:-:S04]  /*3a70*/  ISETP.GT.AND P0, PT, R14, 0x39, PT ;  /* 0x000000390e00780c */ /* 0x000fc80003f04270 */
[----:B------:R-:W-:-:S13]  /*3a80*/  ISETP.GT.AND P5, PT, R3, RZ, P0 ;  /* 0x000000ff0300720c */ /* 0x000fda00007a4270 */
[----:B0-----:R-:W-:Y:S05]  /*3a90*/  @!P5 BRA `(.L_x_89) ;  /* 0x000000000004d947 */ /* 0x001fea0003800000 */
[----:B------:R0:W5:Y:S02]  /*3aa0*/  LDG.E.LTC128B.U16 R15, desc[UR36][R156.64+0x72] ;  /* 0x000072249c0f7981 */ /* 0x000164000c1e1520 */
.L_x_89:
[----:B------:R-:W-:Y:S05]  /*3ab0*/  BSYNC B1 ;  /* 0x0000000000017941 */ /* 0x000fea0003800000 */
.L_x_88:
        /* <DEDUP_REMOVED lines=9> */
.L_x_91:
[----:B------:R-:W-:Y:S05]  /*3b50*/  BSYNC B1 ;  /* 0x0000000000017941 */ /* 0x000fea0003800000 */
.L_x_90:
[----:B-----5:R-:W-:Y:S01]  /*3b60*/  HADD2.F32 R14, -RZ, R15.H0_H0 ;  /* 0x2000000fff0e7230 */ /* 0x020fe20000004100 */
[----:B------:R-:W-:Y:S01]  /*3b70*/  BSSY B1, `(.L_x_92) ;  /* 0x0000009000017945 */ /* 0x000fe20003800000 */
[----:B------:R-:W-:-:S03]  /*3b80*/  PRMT R120, R15, 0x7610, R120 ;  /* 0x000076100f787816 */ /* 0x000fc60000000078 */
[----:B------:R-:W-:-:S04]  /*3b90*/  FMUL R127, R14, R155 ;  /* 0x0000009b0e7f7220 */ /* 0x000fc80000400000 */
[----:B------:R-:W-:-:S05]  /*3ba0*/  FFMA R127, R150, R154, R127 ;  /* 0x0000009a967f7223 */ /* 0x000fca000000007f */
[----:B------:R-:W-:-:S05]  /*3bb0*/  F2FP.F16.F32.PACK_AB R127, RZ, R127 ;  /* 0x0000007fff7f723e */ /* 0x000fca00000000ff */
[----:B------:R0:W-:Y:S01]  /*3bc0*/  @P5 STG.E.U16 desc[UR36][R10.64+0x70], R127 ;  /* 0x0000707f0a005986 */ /* 0x0001e2000c101524 */
[----:B------:R-:W-:-:S13]  /*3bd0*/  ISETP.GT.AND P5, PT, R3, 0x8, P0 ;  /* 0x000000080300780c */ /* 0x000fda00007a4270 */
[----:B0-----:R-:W-:Y:S05]  /*3be0*/  @!P5 BRA `(.L_x_93) ;  /* 0x000000000004d947 */ /* 0x001fea0003800000 */
[----:B------:R0:W5:Y:S02]  /*3bf0*/  LDG.E.LTC128B.U16 R120, desc[UR36][R160.64+0x72] ;  /* 0x00007224a0787981 */ /* 0x000164000c1e1520 */
.L_x_93:
[----:B------:R-:W-:Y:S05]  /*3c00*/  BSYNC B1 ;  /* 0x0000000000017941 */ /* 0x000fea0003800000 */
.L_x_92:
[----:B-----5:R-:W-:Y:S01]  /*3c10*/  HADD2.F32 R14, -RZ, R120.H0_H0 ;  /* 0x20000078ff0e7230 */ /* 0x020fe20000004100 */
[----:B------:R-:W-:Y:S01]  /*3c20*/  LOP3.LUT R127, R123, 0x10, RZ, 0xfc, !PT ;  /* 0x000000107b7f7812 */ /* 0x000fe200078efcff */
[C---:B------:R-:W-:Y:S01]  /*3c30*/  IMAD.SHL.U32 R129, R20.reuse, 0x100, RZ ;  /* 0x0000010014817824 */ /* 0x040fe200078e00ff */
[----:B------:R-:W-:Y:S02]  /*3c40*/  SHF.L.U64.HI R135, R20, 0x8, R21 ;  /* 0x0000000814877819 */ /* 0x000fe40000010215 */
[----:B------:R-:W-:-:S04]  /*3c50*/  FMUL R14, R14, R155 ;  /* 0x0000009b0e0e7220 */ /* 0x000fc80000400000 */
[----:B------:R-:W-:-:S05]  /*3c60*/  FFMA R14, R151, R154, R14 ;  /* 0x0000009a970e7223 */ /* 0x000fca000000000e */
[----:B------:R-:W-:-:S04]  /*3c70*/  F2FP.F16.F32.PACK_AB R14, RZ, R14 ;  /* 0x0000000eff0e723e */ /* 0x000fc800000000ff */
[----:B------:R-:W-:-:S05]  /*3c80*/  PRMT R15, R14, 0x7610, R15 ;  /* 0x000076100e0f7816 */ /* 0x000fca000000000f */
[----:B------:R1:W-:Y:S01]  /*3c90*/  @P5 STG.E.U16 desc[UR36][R10.64+0x72], R15 ;  /* 0x0000720f0a005986 */ /* 0x0003e2000c101524 */
[----:B------:R-:W-:-:S05]  /*3ca0*/  IADD3 R144, P5, R127, R4, RZ ;  /* 0x000000047f907210 */ /* 0x000fca0007fbe0ff */
[----:B------:R-:W-:Y:S01]  /*3cb0*/  IMAD.X R145, R125, 0x1, R5, P5 ;  /* 0x000000017d917824 */ /* 0x000fe200028e0605 */
[----:B------:R-:W-:-:S05]  /*3cc0*/  IADD3 R14, P5, R129, R6, RZ ;  /* 0x00000006810e7210 */ /* 0x000fca0007fbe0ff */
[----:B-1----:R-:W-:Y:S01]  /*3cd0*/  IMAD.X R15, R135, 0x1, R7, P5 ;  /* 0x00000001870f7824 */ /* 0x002fe200028e0607 */
[----:B------:R-:W-:-:S13]  /*3ce0*/  ISETP.GT.AND P5, PT, R3, 0x80, P4 ;  /* 0x000000800300780c */ /* 0x000fda00027a4270 */
[----:B------:R-:W2:Y:S01]  /*3cf0*/  @P5 LDG.E.LTC128B.U16 R120, desc[UR36][R14.64] ;  /* 0x000000240e785981 */ /* 0x000ea2000c1e1520 */
[----:B------:R-:W-:Y:S02]  /*3d00*/  LOP3.LUT R133, R123, 0x12, RZ, 0xfc, !PT ;  /* 0x000000127b857812 */ /* 0x000fe400078efcff */
[----:B------:R-:W-:Y:S01]  /*3d10*/  LOP3.LUT R131, R129, 0x2, RZ, 0xfc, !PT ;  /* 0x0000000281837812 */ /* 0x000fe200078efcff */
[----:B--2---:R-:W-:-:S05]  /*3d20*/  HADD2.F32 R20, -RZ, R120.H0_H0 ;  /* 0x20000078ff147230 */ /* 0x004fca0000004100 */
[----:B------:R-:W-:-:S04]  /*3d30*/  FMUL R21, R20, R155 ;  /* 0x0000009b14157220 */ /* 0x000fc80000400000 */
[----:B------:R-:W-:-:S05]  /*3d40*/  FFMA R21, R88, R154, R21 ;  /* 0x0000009a58157223 */ /* 0x000fca0000000015 */
[----:B------:R-:W-:-:S05]  /*3d50*/  F2FP.F16.F32.PACK_AB R21, RZ, R21 ;  /* 0x00000015ff15723e */ /* 0x000fca00000000ff */
[----:B------:R1:W-:Y:S01]  /*3d60*/  @P5 STG.E.U16 desc[UR36][R12.64], R21 ;  /* 0x000000150c005986 */ /* 0x0003e2000c101524 */
[----:B------:R-:W-:-:S05]  /*3d70*/  IADD3 R142, P5, R133, R4, RZ ;  /* 0x00000004858e7210 */ /* 0x000fca0007fbe0ff */
[----:B------:R-:W-:Y:S01]  /*3d80*/  IMAD.X R143, R125, 0x1, R5, P5 ;  /* 0x000000017d8f7824 */ /* 0x000fe200028e0605 */
[----:B------:R-:W-:-:S05]  /*3d90*/  IADD3 R136, P5, R131, R6, RZ ;  /* 0x0000000683887210 */ /* 0x000fca0007fbe0ff */
[----:B------:R-:W-:Y:S01]  /*3da0*/  IMAD.X R137, R135, 0x1, R7, P5 ;  /* 0x0000000187897824 */ /* 0x000fe200028e0607 */
[----:B------:R-:W-:-:S13]  /*3db0*/  ISETP.GT.AND P5, PT, R3, 0x80, P6 ;  /* 0x000000800300780c */ /* 0x000fda00037a4270 */
[----:B------:R-:W2:Y:S01]  /*3dc0*/  @P5 LDG.E.LTC128B.U16 R120, desc[UR36][R136.64] ;  /* 0x0000002488785981 */ /* 0x000ea2000c1e1520 */
[----:B------:R-:W-:Y:S01]  /*3dd0*/  BSSY B1, `(.L_x_94) ;  /* 0x000000e000017945 */ /* 0x000fe20003800000 */
[----:B--2---:R-:W-:-:S05]  /*3de0*/  HADD2.F32 R20, -RZ, R120.H0_H0 ;  /* 0x20000078ff147230 */ /* 0x004fca0000004100 */
[----:B------:R-:W-:-:S04]  /*3df0*/  FMUL R20, R20, R155 ;  /* 0x0000009b14147220 */ /* 0x000fc80000400000 */
[----:B------:R-:W-:-:S05]  /*3e00*/  FFMA R20, R89, R154, R20 ;  /* 0x0000009a59147223 */ /* 0x000fca0000000014 */
[----:B------:R-:W-:-:S04]  /*3e10*/  F2FP.F16.F32.PACK_AB R20, RZ, R20 ;  /* 0x00000014ff14723e */ /* 0x000fc800000000ff */
[----:B-1----:R-:W-:-:S05]  /*3e20*/  PRMT R21, R20, 0x7610, R21 ;  /* 0x0000761014157816 */ /* 0x002fca0000000015 */
[----:B------:R1:W-:Y:S01]  /*3e30*/  @P5 STG.E.U16 desc[UR36][R162.64], R21 ;  /* 0x00000015a2005986 */ /* 0x0003e2000c101524 */
[----:B------:R-:W-:-:S05]  /*3e40*/  IADD3 R88, P5, R123, R10, RZ ;  /* 0x0000000a7b587210 */ /* 0x000fca0007fbe0ff */
[----:B------:R-:W-:Y:S01]  /*3e50*/  IMAD.X R89, R125, 0x1, R11, P5 ;  /* 0x000000017d597824 */ /* 0x000fe200028e060b */
[----:B------:R-:W-:-:S05]  /*3e60*/  IADD3 R20, P5, R129, R8, RZ ;  /* 0x0000000881147210 */ /* 0x000fca0007fbe0ff */
[----:B-1----:R-:W-:Y:S01]  /*3e70*/  IMAD.X R21, R135, 0x1, R9, P5 ;  /* 0x0000000187157824 */ /* 0x002fe200028e0609 */
[----:B------:R-:W-:-:S13]  /*3e80*/  ISETP.GT.AND P5, PT, R3, 0x88, P4 ;  /* 0x000000880300780c */ /* 0x000fda00027a4270 */
[----:B------:R-:W-:Y:S05]  /*3e90*/  @!P5 BRA `(.L_x_95) ;  /* 0x000000000004d947 */ /* 0x000fea0003800000 */
[----:B------:R1:W5:Y:S02]  /*3ea0*/  LDG.E.LTC128B.U16 R120, desc[UR36][R20.64] ;  /* 0x0000002414787981 */ /* 0x000364000c1e1520 */
.L_x_95:
[----:B------:R-:W-:Y:S05]  /*3eb0*/  BSYNC B1 ;  /* 0x0000000000017941 */ /* 0x000fea0003800000 */
.L_x_94:
[----:B-----5:R-:W-:Y:S01]  /*3ec0*/  HADD2.F32 R122, -RZ, R120.H0_H0 ;  /* 0x20000078ff7a7230 */ /* 0x020fe20000004100 */
[----:B------:R-:W-:Y:S04]  /*3ed0*/  BSSY B1, `(.L_x_96) ;  /* 0x000000c000017945 */ /* 0x000fe80003800000 */
[----:B------:R-:W-:-:S04]  /*3ee0*/  FMUL R137, R122, R155 ;  /* 0x0000009b7a897220 */ /* 0x000fc80000400000 */
[----:B------:R-:W-:-:S05]  /*3ef0*/  FFMA R137, R90, R154, R137 ;  /* 0x0000009a5a897223 */ /* 0x000fca0000000089 */
[----:B------:R-:W-:-:S05]  /*3f00*/  F2FP.F16.F32.PACK_AB R137, RZ, R137 ;  /* 0x00000089ff89723e */ /* 0x000fca00000000ff */
[----:B------:R2:W-:Y:S01]  /*3f10*/  @P5 STG.E.U16 desc[UR36][R88.64], R137 ;  /* 0x0000008958005986 */ /* 0x0005e2000c101524 */
[----:B------:R-:W-:-:S05]  /*3f20*/  IADD3 R138, P5, R121, R10, RZ ;  /* 0x0000000a798a7210 */ /* 0x000fca0007fbe0ff */
[----:B------:R-:W-:Y:S01]  /*3f30*/  IMAD.X R139, R125, 0x1, R11, P5 ;  /* 0x000000017d8b7824 */ /* 0x000fe200028e060b */
[----:B------:R-:W-:-:S13]  /*3f40*/  ISETP.GT.AND P5, PT, R3, 0x88, P6 ;  /* 0x000000880300780c */ /* 0x000fda00037a4270 */
[----:B--2---:R-:W-:Y:S05]  /*3f50*/  @!P5 BRA `(.L_x_97) ;  /* 0x00000000000cd947 */ /* 0x004fea0003800000 */
[----:B------:R-:W-:-:S05]  /*3f60*/  IADD3 R136, P6, R131, R8, RZ ;  /* 0x0000000883887210 */ /* 0x000fca0007fde0ff */
[----:B------:R-:W-:-:S05]  /*3f70*/  IMAD.X R137, R135, 0x1, R9, P6 ;  /* 0x0000000187897824 */ /* 0x000fca00030e0609 */
[----:B------:R2:W5:Y:S03]  /*3f80*/  LDG.E.LTC128B.U16 R120, desc[UR36][R136.64] ;  /* 0x0000002488787981 */ /* 0x000566000c1e1520 */
.L_x_97:
[----:B------:R-:W-:Y:S05]  /*3f90*/  BSYNC B1 ;  /* 0x0000000000017941 */ /* 0x000fea0003800000 */
.L_x_96:
[----:B-----5:R-:W-:Y:S01]  /*3fa0*/  HADD2.F32 R90, -RZ, R120.H0_H0 ;  /* 0x20000078ff5a7230 */ /* 0x020fe20000004100 */
[----:B--2---:R-:W-:Y:S02]  /*3fb0*/  LOP3.LUT R137, R123, 0x20, RZ, 0xfc, !PT ;  /* 0x000000207b897812 */ /* 0x004fe400078efcff */
[----:B------:R-:W-:Y:S02]  /*3fc0*/  LOP3.LUT P6, RZ, R152, 0x4, RZ, 0xc0, !PT ;  /* 0x0000000498ff7812 */ /* 0x000fe400078cc0ff */
[----:B------:R-:W-:-:S04]  /*3fd0*/  FMUL R90, R90, R155 ;  /* 0x0000009b5a5a7220 */ /* 0x000fc80000400000 */
[----:B------:R-:W-:Y:S01]  /*3fe0*/  FFMA R90, R91, R154, R90 ;  /* 0x0000009a5b5a7223 */ /* 0x000fe2000000005a */
[----:B------:R-:W-:-:S04]  /*3ff0*/  LOP3.LUT R91, R129, 0x10, RZ, 0xfc, !PT ;  /* 0x00000010815b7812 */ /* 0x000fc800078efcff */
[----:B------:R-:W-:-:S04]  /*4000*/  F2FP.F16.F32.PACK_AB R90, RZ, R90 ;  /* 0x0000005aff5a723e */ /* 0x000fc800000000ff */
[----:B------:R-:W-:-:S05]  /*4010*/  PRMT R122, R90, 0x7610, R122 ;  /* 0x000076105a7a7816 */ /* 0x000fca000000007a */
[----:B------:R2:W-:Y:S01]  /*4020*/  @P5 STG.E.U16 desc[UR36][R138.64], R122 ;  /* 0x0000007a8a005986 */ /* 0x0005e2000c101524 */
[----:B------:R-:W-:-:S05]  /*4030*/  IADD3 R146, P5, R137, R4, RZ ;  /* 0x0000000489927210 */ /* 0x000fca0007fbe0ff */
[----:B------:R-:W-:Y:S01]  /*4040*/  IMAD.X R147, R125, 0x1, R5, P5 ;  /* 0x000000017d937824 */ /* 0x000fe200028e0605 */
[----:B------:R-:W-:-:S05]  /*4050*/  IADD3 R150, P5, R91, R6, RZ ;  /* 0x000000065b967210 */ /* 0x000fca0007fbe0ff */
[----:B------:R-:W-:Y:S01]  /*4060*/  IMAD.X R151, R135, 0x1, R7, P5 ;  /* 0x0000000187977824 */ /* 0x000fe200028e0607 */
[----:B------:R-:W-:-:S13]  /*4070*/  ISETP.GT.AND P5, PT, R3, 0x80, P6 ;  /* 0x000000800300780c */ /* 0x000fda00037a4270 */
[----:B------:R-:W3:Y:S01]  /*4080*/  @P5 LDG.E.LTC128B.U16 R120, desc[UR36][R150.64] ;  /* 0x0000002496785981 */ /* 0x000ee2000c1e1520 */
[----:B------:R-:W-:Y:S01]  /*4090*/  LOP3.LUT R141, R129, 0x12, RZ, 0xfc, !PT ;  /* 0x00000012818d7812 */ /* 0x000fe200078efcff */
[----:B---3--:R-:W-:-:S05]  /*40a0*/  HADD2.F32 R90, -RZ, R120.H0_H0 ;  /* 0x20000078ff5a7230 */ /* 0x008fca0000004100 */
[----:B--2---:R-:W-:-:S04]  /*40b0*/  FMUL R139, R90, R155 ;  /* 0x0000009b5a8b7220 */ /* 0x004fc80000400000 */
[----:B------:R-:W-:-:S05]  /*40c0*/  FFMA R139, R92, R154, R139 ;  /* 0x0000009a5c8b7223 */ /* 0x000fca000000008b */
[----:B------:R-:W-:-:S04]  /*40d0*/  F2FP.F16.F32.PACK_AB R139, RZ, R139 ;  /* 0x0000008bff8b723e */ /* 0x000fc800000000ff */
[----:B------:R-:W-:Y:S02]  /*40e0*/  PRMT R92, R139, 0x7610, R92 ;  /* 0x000076108b5c7816 */ /* 0x000fe4000000005c */
[----:B------:R-:W-:-:S03]  /*40f0*/  LOP3.LUT R139, R123, 0x22, RZ, 0xfc, !PT ;  /* 0x000000227b8b7812 */ /* 0x000fc600078efcff */
[----:B------:R2:W-:Y:S01]  /*4100*/  @P5 STG.E.U16 desc[UR36][R144.64], R92 ;  /* 0x0000005c90005986 */ /* 0x0005e2000c101524 */
[----:B------:R-:W-:-:S05]  /*4110*/  IADD3 R148, P5, R139, R4, RZ ;  /* 0x000000048b947210 */ /* 0x000fca0007fbe0ff */
[----:B------:R-:W-:Y:S01]  /*4120*/  IMAD.X R149, R125, 0x1, R5, P5 ;  /* 0x000000017d957824 */ /* 0x000fe200028e0605 */
[----:B------:R-:W-:-:S05]  /*4130*/  IADD3 R150, P5, R141, R6, RZ ;  /* 0x000000068d967210 */ /* 0x000fca0007fbe0ff */
[----:B------:R-:W-:Y:S01]  /*4140*/  IMAD.X R151, R135, 0x1, R7, P5 ;  /* 0x0000000187977824 */ /* 0x000fe200028e0607 */
[----:B------:R-:W-:-:S04]  /*4150*/  LOP3.LUT P5, RZ, R152, 0x8, RZ, 0xc0, !PT ;  /* 0x0000000898ff7812 */ /* 0x000fc800078ac0ff */
[----:B------:R-:W-:-:S13]  /*4160*/  ISETP.GT.AND P5, PT, R3, 0x80, P5 ;  /* 0x000000800300780c */ /* 0x000fda0002fa4270 */
[----:B------:R-:W3:Y:S01]  /*4170*/  @P5 LDG.E.LTC128B.U16 R120, desc[UR36][R150.64] ;  /* 0x0000002496785981 */ /* 0x000ee2000c1e1520 */
[----:B------:R-:W-:Y:S01]  /*4180*/  BSSY B1, `(.L_x_98) ;  /* 0x000000e000017945 */ /* 0x000fe20003800000 */
[----:B---3--:R-:W-:Y:S01]  /*4190*/  HADD2.F32 R90, -RZ, R120.H0_H0 ;  /* 0x20000078ff5a7230 */ /* 0x008fe20000004100 */
[----:B--2---:R-:W-:-:S04]  /*41a0*/  PRMT R92, R120, 0x7610, R92 ;  /* 0x00007610785c7816 */ /* 0x004fc8000000005c */
        /* <DEDUP_REMOVED lines=11> */
.L_x_99:
[----:B------:R-:W-:Y:S05]  /*4260*/  BSYNC B1 ;  /* 0x0000000000017941 */ /* 0x000fea0003800000 */
.L_x_98:
[----:B-----5:R-:W-:Y:S01]  /*4270*/  HADD2.F32 R90, -RZ, R92.H0_H0 ;  /* 0x2000005cff5a7230 */ /* 0x020fe20000004100 */
[----:B------:R-:W-:Y:S01]  /*4280*/  LOP3.LUT P6, RZ, R152, 0x8, RZ, 0xc0, !PT ;  /* 0x0000000898ff7812 */ /* 0x000fe200078cc0ff */
[----:B------:R-:W-:Y:S03]  /*4290*/  BSSY B1, `(.L_x_100) ;  /* 0x000000c000017945 */ /* 0x000fe60003800000 */
[----:B--2---:R-:W-:-:S04]  /*42a0*/  FMUL R93, R90, R155 ;  /* 0x0000009b5a5d7220 */ /* 0x004fc80000400000 */
        /* <DEDUP_REMOVED lines=10> */
.L_x_101:
[----:B------:R-:W-:Y:S05]  /*4350*/  BSYNC B1 ;  /* 0x0000000000017941 */ /* 0x000fea0003800000 */
.L_x_100:
        /* <DEDUP_REMOVED lines=11> */
[----:B0-----:R-:W-:-:S05]  /*4410*/  IADD3 R160, P5, R93, R6, RZ ;  /* 0x000000065da07210 */ /* 0x001fca0007fbe0ff */
        /* <DEDUP_REMOVED lines=11> */
[----:B----4-:R-:W-:-:S05]  /*44d0*/  IADD3 R156, P5, R145, R4, RZ ;  /* 0x00000004919c7210 */ /* 0x010fca0007fbe0ff */
[----:B------:R-:W-:Y:S01]  /*44e0*/  IMAD.X R157, R125, 0x1, R5, P5 ;  /* 0x000000017d9d7824 */ /* 0x000fe200028e0605 */
[----:B------:R-:W-:-:S05]  /*44f0*/  IADD3 R160, P5, R143, R6, RZ ;  /* 0x000000068fa07210 */ /* 0x000fca0007fbe0ff */
[----:B------:R-:W-:Y:S01]  /*4500*/  IMAD.X R161, R135, 0x1, R7, P5 ;  /* 0x0000000187a17824 */ /* 0x000fe200028e0607 */
[----:B------:R-:W-:-:S04]  /*4510*/  LOP3.LUT P5, RZ, R152, 0x20, RZ, 0xc0, !PT ;  /* 0x0000002098ff7812 */ /* 0x000fc800078ac0ff */
[----:B------:R-:W-:-:S13]  /*4520*/  ISETP.GT.AND P5, PT, R3, 0x80, P5 ;  /* 0x000000800300780c */ /* 0x000fda0002fa4270 */
[----:B------:R-:W2:Y:S01]  /*4530*/  @P5 LDG.E.LTC128B.U16 R92, desc[UR36][R160.64] ;  /* 0x00000024a05c5981 */ /* 0x000ea2000c1e1520 */
[----:B------:R-:W-:Y:S01]  /*4540*/  BSSY B1, `(.L_x_102) ;  /* 0x000000d000017945 */ /* 0x000fe20003800000 */
[----:B--2---:R-:W-:-:S05]  /*4550*/  HADD2.F32 R90, -RZ, R92.H0_H0 ;  /* 0x2000005cff5a7230 */ /* 0x004fca0000004100 */
[----:B------:R-:W-:-:S04]  /*4560*/  FMUL R90, R90, R155 ;  /* 0x0000009b5a5a7220 */ /* 0x000fc80000400000 */
[----:B------:R-:W-:-:S05]  /*4570*/  FFMA R90, R97, R154, R90 ;  /* 0x0000009a615a7223 */ /* 0x000fca000000005a */
[----:B------:R-:W-:-:S05]  /*4580*/  F2FP.F16.F32.PACK_AB R90, RZ, R90 ;  /* 0x0000005aff5a723e */ /* 0x000fca00000000ff */
[----:B------:R2:W-:Y:S01]  /*4590*/  @P5 STG.E.U16 desc[UR36][R148.64], R90 ;  /* 0x0000005a94005986 */ /* 0x0005e2000c101524 */
[----:B0-----:R-:W-:-:S05]  /*45a0*/  IADD3 R146, P5, R137, R10, RZ ;  /* 0x0000000a89927210 */ /* 0x001fca0007fbe0ff */
[----:B------:R-:W-:Y:S01]  /*45b0*/  IMAD.X R147, R125, 0x1, R11, P5 ;  /* 0x000000017d937824 */ /* 0x000fe200028e060b */
[----:B------:R-:W-:-:S13]  /*45c0*/  ISETP.GT.AND P5, PT, R3, 0x88, P6 ;  /* 0x000000880300780c */ /* 0x000fda00037a4270 */
[----:B--2---:R-:W-:Y:S05]  /*45d0*/  @!P5 BRA `(.L_x_103) ;  /* 0x00000000000cd947 */ /* 0x004fea0003800000 */
[----:B------:R-:W-:-:S05]  /*45e0*/  IADD3 R96, P6, R93, R8, RZ ;  /* 0x000000085d607210 */ /* 0x000fca0007fde0ff */
[----:B------:R-:W-:-:S05]  /*45f0*/  IMAD.X R97, R135, 0x1, R9, P6 ;  /* 0x0000000187617824 */ /* 0x000fca00030e0609 */
[----:B------:R0:W5:Y:S03]  /*4600*/  LDG.E.LTC128B.U16 R92, desc[UR36][R96.64] ;  /* 0x00000024605c7981 */ /* 0x000166000c1e1520 */
.L_x_103:
[----:B------:R-:W-:Y:S05]  /*4610*/  BSYNC B1 ;  /* 0x0000000000017941 */ /* 0x000fea0003800000 */
.L_x_102:
[----:B-----5:R-:W-:Y:S01]  /*4620*/  HADD2.F32 R90, -RZ, R92.H0_H0 ;  /* 0x2000005cff5a7230 */ /* 0x020fe20000004100 */
[----:B------:R-:W-:Y:S01]  /*4630*/  LOP3.LUT P6, RZ, R152, 0x20, RZ, 0xc0, !PT ;  /* 0x0000002098ff7812 */ /* 0x000fe200078cc0ff */
[----:B------:R-:W-:Y:S03]  /*4640*/  BSSY B1, `(.L_x_104) ;  /* 0x000000c000017945 */ /* 0x000fe60003800000 */
[----:B0-----:R-:W-:-:S04]  /*4650*/  FMUL R97, R90, R155 ;  /* 0x0000009b5a617220 */ /* 0x001fc80000400000 */
[----:B------:R-:W-:-:S05]  /*4660*/  FFMA R97, R98, R154, R97 ;  /* 0x0000009a62617223 */ /* 0x000fca0000000061 */
[----:B------:R-:W-:-:S05]  /*4670*/  F2FP.F16.F32.PACK_AB R97, RZ, R97 ;  /* 0x00000061ff61723e */ /* 0x000fca00000000ff */
[----:B------:R0:W-:Y:S01]  /*4680*/  @P5 STG.E.U16 desc[UR36][R146.64], R97 ;  /* 0x0000006192005986 */ /* 0x0001e2000c101524 */
[----:B------:R-:W-:-:S05]  /*4690*/  IADD3 R148, P5, R139, R10, RZ ;  /* 0x0000000a8b947210 */ /* 0x000fca0007fbe0ff */
[----:B------:R-:W-:Y:S01]  /*46a0*/  IMAD.X R149, R125, 0x1, R11, P5 ;  /* 0x000000017d957824 */ /* 0x000fe200028e060b */
[----:B------:R-:W-:-:S13]  /*46b0*/  ISETP.GT.AND P5, PT, R3, 0x88, P6 ;  /* 0x000000880300780c */ /* 0x000fda00037a4270 */
[----:B0-----:R-:W-:Y:S05]  /*46c0*/  @!P5 BRA `(.L_x_105) ;  /* 0x00000000000cd947 */ /* 0x001fea0003800000 */
[----:B------:R-:W-:-:S05]  /*46d0*/  IADD3 R96, P6, R143, R8, RZ ;  /* 0x000000088f607210 */ /* 0x000fca0007fde0ff */
[----:B------:R-:W-:-:S05]  /*46e0*/  IMAD.X R97, R135, 0x1, R9, P6 ;  /* 0x0000000187617824 */ /* 0x000fca00030e0609 */
[----:B------:R0:W5:Y:S03]  /*46f0*/  LDG.E.LTC128B.U16 R92, desc[UR36][R96.64] ;  /* 0x00000024605c7981 */ /* 0x000166000c1e1520 */
.L_x_105:
[----:B------:R-:W-:Y:S05]  /*4700*/  BSYNC B1 ;  /* 0x0000000000017941 */ /* 0x000fea0003800000 */
.L_x_104:
[----:B-----5:R-:W-:Y:S01]  /*4710*/  HADD2.F32 R90, -RZ, R92.H0_H0 ;  /* 0x2000005cff5a7230 */ /* 0x020fe20000004100 */
[----:B0-----:R-:W-:Y:S02]  /*4720*/  LOP3.LUT R97, R123, 0x40, RZ, 0xfc, !PT ;  /* 0x000000407b617812 */ /* 0x001fe400078efcff */
        /* <DEDUP_REMOVED lines=12> */
[----:B------:R-:W2:Y:S01]  /*47f0*/  @P5 LDG.E.LTC128B.U16 R92, desc[UR36][R164.64] ;  /* 0x00000024a45c5981 */ /* 0x000ea2000c1e1520 */
[----:B0-----:R-:W-:Y:S01]  /*4800*/  LOP3.LUT R149, R123, 0x42, RZ, 0xfc, !PT ;  /* 0x000000427b957812 */ /* 0x001fe200078efcff */
[----:B--2---:R-:W-:-:S05]  /*4810*/  HADD2.F32 R90, -RZ, R92.H0_H0 ;  /* 0x2000005cff5a7230 */ /* 0x004fca0000004100 */
[----:B------:R-:W-:-:S04]  /*4820*/  FMUL R147, R90, R155 ;  /* 0x0000009b5a937220 */ /* 0x000fc80000400000 */
        /* <DEDUP_REMOVED lines=25> */
.L_x_107:
[----:B------:R-:W-:Y:S05]  /*49c0*/  BSYNC B1 ;  /* 0x0000000000017941 */ /* 0x000fea0003800000 */
.L_x_106:
        /* <DEDUP_REMOVED lines=14> */
.L_x_109:
[----:B------:R-:W-:Y:S05]  /*4ab0*/  BSYNC B1 ;  /* 0x0000000000017941 */ /* 0x000fea0003800000 */
.L_x_108:
        /* <DEDUP_REMOVED lines=15> */
[----:B------:R-:W-:Y:S01]  /*4bb0*/  LOP3.LUT R153, R129, 0x42, RZ, 0xfc, !PT ;  /* 0x0000004281997812 */ /* 0x000fe200078efcff */
[----:B--2---:R-:W-:-:S05]  /*4bc0*/  HADD2.F32 R90, -RZ, R92.H0_H0 ;  /* 0x2000005cff5a7230 */ /* 0x004fca0000004100 */
[----:B------:R-:W-:-:S04]  /*4bd0*/  FMUL R151, R90, R155 ;  /* 0x0000009b5a977220 */ /* 0x000fc80000400000 */
[----:B------:R-:W-:-:S05]  /*4be0*/  FFMA R151, R104, R154, R151 ;  /* 0x0000009a68977223 */ /* 0x000fca0000000097 */
[----:B------:R-:W-:-:S04]  /*4bf0*/  F2FP.F16.F32.PACK_AB R151, RZ, R151 ;  /* 0x00000097ff97723e */ /* 0x000fc800000000ff */
[----:B0-----:R-:W-:Y:S02]  /*4c00*/  PRMT R94, R151, 0x7610, R94 ;  /* 0x00007610975e7816 */ /* 0x001fe4000000005e */
        /* <DEDUP_REMOVED lines=22> */
.L_x_111:
[----:B------:R-:W-:Y:S05]  /*4d70*/  BSYNC B1 ;  /* 0x0000000000017941 */ /* 0x000fea0003800000 */
.L_x_110:
        /* <DEDUP_REMOVED lines=14> */
.L_x_113:
[----:B------:R-:W-:Y:S05]  /*4e60*/  BSYNC B1 ;  /* 0x0000000000017941 */ /* 0x000fea0003800000 */
.L_x_112:
        /* <DEDUP_REMOVED lines=17> */
[----:B0-----:R-:W-:-:S04]  /*4f80*/  FMUL R157, R90, R155 ;  /* 0x0000009b5a9d7220 */ /* 0x001fc80000400000 */
        /* <DEDUP_REMOVED lines=25> */
.L_x_115:
[----:B------:R-:W-:Y:S05]  /*5120*/  BSYNC B1 ;  /* 0x0000000000017941 */ /* 0x000fea0003800000 */
.L_x_114:
        /* <DEDUP_REMOVED lines=14> */
.L_x_117:
[----:B------:R-:W-:Y:S05]  /*5210*/  BSYNC B1 ;  /* 0x0000000000017941 */ /* 0x000fea0003800000 */
.L_x_116:
[----:B-----5:R-:W-:Y:S01]  /*5220*/  HADD2.F32 R90, -RZ, R92.H0_H0 ;  /* 0x2000005cff5a7230 */ /* 0x020fe20000004100 */
[----:B0-----:R-:W-:-:S04]  /*5230*/  LOP3.LUT R109, R129, 0x60, RZ, 0xfc, !PT ;  /* 0x00000060816d7812 */ /* 0x001fc800078efcff */
        /* <DEDUP_REMOVED lines=39> */
.L_x_119:
[----:B------:R-:W-:Y:S05]  /*54b0*/  BSYNC B1 ;  /* 0x0000000000017941 */ /* 0x000fea0003800000 */
.L_x_118:
[----:B0----5:R-:W-:Y:S01]  /*54c0*/  HADD2.F32 R4, -RZ, R92.H0_H0 ;  /* 0x2000005cff047230 */ /* 0x021fe20000004100 */
        /* <DEDUP_REMOVED lines=12> */
.L_x_121:
[----:B------:R-:W-:Y:S05]  /*5590*/  BSYNC B1 ;  /* 0x0000000000017941 */ /* 0x000fea0003800000 */
.L_x_120:
[----:B0----5:R-:W-:Y:S01]  /*55a0*/  HADD2.F32 R4, -RZ, R92.H0_H0 ;  /* 0x2000005cff047230 */ /* 0x021fe20000004100 */
[----:B------:R-:W-:-:S04]  /*55b0*/  LOP3.LUT R113, R129, 0x70, RZ, 0xfc, !PT ;  /* 0x0000007081717812 */ /* 0x000fc800078efcff */
        /* <DEDUP_REMOVED lines=8> */
[----:B0-----:R-:W-:Y:S01]  /*5640*/  IMAD.X R5, R135, 0x1, R7, P5 ;  /* 0x0000000187057824 */ /* 0x001fe200028e0607 */
[----:B------:R-:W-:-:S13]  /*5650*/  ISETP.GT.AND P5, PT, R3, 0x80, P1 ;  /* 0x000000800300780c */ /* 0x000fda0000fa4270 */
[----:B------:R-:W2:Y:S02]  /*5660*/  @P5 LDG.E.LTC128B.U16 R92, desc[UR36][R4.64] ;  /* 0x00000024045c5981 */ /* 0x000ea4000c1e1520 */
        /* <DEDUP_REMOVED lines=18> */
[----:B0-----:R-:W-:-:S05]  /*5790*/  PRMT R5, R4, 0x7610, R5 ;  /* 0x0000761004057816 */ /* 0x001fca0000000005 */
[----:B------:R0:W-:Y:S01]  /*57a0*/  @P5 STG.E.U16 desc[UR36][R166.64], R5 ;  /* 0x00000005a6005986 */ /* 0x0001e2000c101524 */
[----:B------:R-:W-:-:S05]  /*57b0*/  IADD3 R4, P5, R12, R123, RZ ;  /* 0x0000007b0c047210 */ /* 0x000fca0007fbe0ff */
[----:B0-----:R-:W-:Y:S01]  /*57c0*/  IMAD.X R5, R13, 0x1, R125, P5 ;  /* 0x000000010d057824 */ /* 0x001fe200028e067d */
[----:B------:R-:W-:-:S13]  /*57d0*/  ISETP.GT.AND P5, PT, R3, 0x88, P1 ;  /* 0x000000880300780c */ /* 0x000fda0000fa4270 */
[----:B------:R-:W-:Y:S05]  /*57e0*/  @!P5 BRA `(.L_x_123) ;  /* 0x00000000000cd947 */ /* 0x000fea0003800000 */
[----:B------:R-:W-:-:S05]  /*57f0*/  IADD3 R6, P6, R113, R8, RZ ;  /* 0x0000000871067210 */ /* 0x000fca0007fde0ff */
[----:B------:R-:W-:-:S05]  /*5800*/  IMAD.X R7, R135, 0x1, R9, P6 ;  /* 0x0000000187077824 */ /* 0x000fca00030e0609 */
[----:B------:R0:W5:Y:S03]  /*5810*/  LDG.E.LTC128B.U16 R92, desc[UR36][R6.64] ;  /* 0x00000024065c7981 */ /* 0x000166000c1e1520 */
.L_x_123:
[----:B------:R-:W-:Y:S05]  /*5820*/  BSYNC B1 ;  /* 0x0000000000017941 */ /* 0x000fea0003800000 */
.L_x_122:
        /* <DEDUP_REMOVED lines=8> */
[----:B------:R-:W-:-:S05]  /*58b0*/  IADD3 R6, P5, R115, R8, RZ ;  /* 0x0000000873067210 */ /* 0x000fca0007fbe0ff */
[----:B0-----:R-:W-:Y:S01]  /*58c0*/  IMAD.X R7, R135, 0x1, R9, P5 ;  /* 0x0000000187077824 */ /* 0x001fe200028e0609 */
[----:B------:R-:W-:-:S13]  /*58d0*/  ISETP.GT.AND P5, PT, R3, 0x88, P0 ;  /* 0x000000880300780c */ /* 0x000fda00007a4270 */
[----:B------:R-:W-:Y:S05]  /*58e0*/  @!P5 BRA `(.L_x_125) ;  /* 0x000000000004d947 */ /* 0x000fea0003800000 */
[----:B------:R0:W5:Y:S02]  /*58f0*/  LDG.E.LTC128B.U16 R92, desc[UR36][R6.64] ;  /* 0x00000024065c7981 */ /* 0x000164000c1e1520 */
.L_x_125:
[----:B------:R-:W-:Y:S05]  /*5900*/  BSYNC B1 ;  /* 0x0000000000017941 */ /* 0x000fea0003800000 */
.L_x_124:
[----:B0----5:R-:W-:Y:S01]  /*5910*/  HADD2.F32 R6, -RZ, R92.H0_H0 ;  /* 0x2000005cff067230 */ /* 0x021fe20000004100 */
[----:B------:R-:W-:Y:S04]  /*5920*/  BSSY B1, `(.L_x_126) ;  /* 0x000000d000017945 */ /* 0x000fe80003800000 */
        /* <DEDUP_REMOVED lines=12> */
.L_x_127:
[----:B------:R-:W-:Y:S05]  /*59f0*/  BSYNC B1 ;  /* 0x0000000000017941 */ /* 0x000fea0003800000 */
.L_x_126:
[----:B-----5:R-:W-:Y:S01]  /*5a00*/  HADD2.F32 R8, -RZ, R92.H0_H0 ;  /* 0x2000005cff087230 */ /* 0x020fe20000004100 */
[----:B------:R-:W-:Y:S01]  /*5a10*/  LOP3.LUT P6, RZ, R152, 0x2, RZ, 0xc0, !PT ;  /* 0x0000000298ff7812 */ /* 0x000fe200078cc0ff */
[----:B------:R-:W-:Y:S03]  /*5a20*/  BSSY B1, `(.L_x_128) ;  /* 0x000000c000017945 */ /* 0x000fe60003800000 */
        /* <DEDUP_REMOVED lines=11> */
.L_x_129:
[----:B------:R-:W-:Y:S05]  /*5ae0*/  BSYNC B1 ;  /* 0x0000000000017941 */ /* 0x000fea0003800000 */
.L_x_128:
[----:B--2--5:R-:W-:Y:S01]  /*5af0*/  HADD2.F32 R8, -RZ, R92.H0_H0 ;  /* 0x2000005cff087230 */ /* 0x024fe20000004100 */
[----:B------:R-:W-:Y:S04]  /*5b00*/  BSSY B1, `(.L_x_130) ;  /* 0x000000d000017945 */ /* 0x000fe80003800000 */
[----:B------:R-:W-:-:S04]  /*5b10*/  FMUL R8, R8, R155 ;  /* 0x0000009b08087220 */ /* 0x000fc80000400000 */
[----:B------:R-:W-:-:S05]  /*5b20*/  FFMA R8, R57, R154, R8 ;  /* 0x0000009a39087223 */ /* 0x000fca0000000008 */
[----:B------:R-:W-:-:S04]  /*5b30*/  F2FP.F16.F32.PACK_AB R8, RZ, R8 ;  /* 0x00000008ff08723e */ /* 0x000fc800000000ff */
[----:B------:R-:W-:-:S05]  /*5b40*/  PRMT R9, R8, 0x7610, R9 ;  /* 0x0000761008097816 */ /* 0x000fca0000000009 */
[----:B------:R2:W-:Y:S01]  /*5b50*/  @P5 STG.E.U16 desc[UR36][R164.64], R9 ;  /* 0x00000009a4005986 */ /* 0x0005e2000c101524 */
[----:B------:R-:W-:-:S05]  /*5b60*/  IADD3 R8, P5, R88, R123, RZ ;  /* 0x0000007b58087210 */ /* 0x000fca0007fbe0ff */
[----:B--2---:R-:W-:Y:S01]  /*5b70*/  IMAD.X R9, R89, 0x1, R125, P5 ;  /* 0x0000000159097824 */ /* 0x004fe200028e067d */
[----:B------:R-:W-:-:S05]  /*5b80*/  IADD3 R10, P5, R20, R129, RZ ;  /* 0x00000081140a7210 */ /* 0x000fca0007fbe0ff */
[----:B------:R-:W-:Y:S01]  /*5b90*/  IMAD.X R11, R21, 0x1, R135, P5 ;  /* 0x00000001150b7824 */ /* 0x000fe200028e0687 */
[----:B------:R-:W-:-:S13]  /*5ba0*/  ISETP.GT.AND P5, PT, R3, 0x108, P4 ;  /* 0x000001080300780c */ /* 0x000fda00027a4270 */
[----:B------:R-:W-:Y:S05]  /*5bb0*/  @!P5 BRA `(.L_x_131) ;  /* 0x000000000004d947 */ /* 0x000fea0003800000 */
[----:B------:R2:W5:Y:S02]  /*5bc0*/  LDG.E.LTC128B.U16 R92, desc[UR36][R10.64] ;  /* 0x000000240a5c7981 */ /* 0x000564000c1e1520 */
.L_x_131:
[----:B------:R-:W-:Y:S05]  /*5bd0*/  BSYNC B1 ;  /* 0x0000000000017941 */ /* 0x000fea0003800000 */
.L_x_130:
        /* <DEDUP_REMOVED lines=10> */
[----:B---3--:R-:W-:Y:S05]  /*5c80*/  @!P5 BRA `(.L_x_133) ;  /* 0x00000000000cd947 */ /* 0x008fea0003800000 */
[----:B------:R-:W-:-:S05]  /*5c90*/  IADD3 R56, P6, R20, R131, RZ ;  /* 0x0000008314387210 */ /* 0x000fca0007fde0ff */
[----:B------:R-:W-:-:S05]  /*5ca0*/  IMAD.X R57, R21, 0x1, R135, P6 ;  /* 0x0000000115397824 */ /* 0x000fca00030e0687 */
[----:B------:R3:W5:Y:S03]  /*5cb0*/  LDG.E.LTC128B.U16 R92, desc[UR36][R56.64] ;  /* 0x00000024385c7981 */ /* 0x000766000c1e1520 */
.L_x_133:
[----:B------:R-:W-:Y:S05]  /*5cc0*/  BSYNC B1 ;  /* 0x0000000000017941 */ /* 0x000fea0003800000 */
.L_x_132:
[----:B---3-5:R-:W-:Y:S01]  /*5cd0*/  HADD2.F32 R56, -RZ, R92.H0_H0 ;  /* 0x2000005cff387230 */ /* 0x028fe20000004100 */
[----:B------:R-:W-:Y:S01]  /*5ce0*/  LOP3.LUT P6, RZ, R152, 0x4, RZ, 0xc0, !PT ;  /* 0x0000000498ff7812 */ /* 0x000fe200078cc0ff */
[----:B------:R-:W-:Y:S03]  /*5cf0*/  BSSY B1, `(.L_x_134) ;  /* 0x000000d000017945 */ /* 0x000fe60003800000 */
[----:B------:R-:W-:-:S04]  /*5d00*/  FMUL R56, R56, R155 ;  /* 0x0000009b38387220 */ /* 0x000fc80000400000 */
[----:B------:R-:W-:-:S05]  /*5d10*/  FFMA R56, R59, R154, R56 ;  /* 0x0000009a3b387223 */ /* 0x000fca0000000038 */
[----:B------:R-:W-:-:S04]  /*5d20*/  F2FP.F16.F32.PACK_AB R56, RZ, R56 ;  /* 0x00000038ff38723e */ /* 0x000fc800000000ff */
[----:B------:R-:W-:-:S05]  /*5d30*/  PRMT R57, R56, 0x7610, R57 ;  /* 0x0000761038397816 */ /* 0x000fca0000000039 */
[----:B------:R3:W-:Y:S01]  /*5d40*/  @P5 STG.E.U16 desc[UR36][R164.64], R57 ;  /* 0x00000039a4005986 */ /* 0x0007e2000c101524 */
[----:B------:R-:W-:-:S05]  /*5d50*/  IADD3 R56, P5, R137, R12, RZ ;  /* 0x0000000c89387210 */ /* 0x000fca0007fbe0ff */
[----:B---3--:R-:W-:Y:S01]  /*5d60*/  IMAD.X R57, R13, 0x1, R125, P5 ;  /* 0x000000010d397824 */ /* 0x008fe200028e067d */
[----:B------:R-:W-:-:S13]  /*5d70*/  ISETP.GT.AND P5, PT, R3, 0x100, P6 ;  /* 0x000001000300780c */ /* 0x000fda00037a4270 */
[----:B------:R-:W-:Y:S05]  /*5d80*/  @!P5 BRA `(.L_x_135) ;  /* 0x00000000000cd947 */ /* 0x000fea0003800000 */
[----:B------:R-:W-:-:S05]  /*5d90*/  IADD3 R58, P6, R91, R14, RZ ;  /* 0x0000000e5b3a7210 */ /* 0x000fca0007fde0ff */
[----:B------:R-:W-:-:S05]  /*5da0*/  IMAD.X R59, R15, 0x1, R135, P6 ;  /* 0x000000010f3b7824 */ /* 0x000fca00030e0687 */
[----:B------:R3:W5:Y:S03]  /*5db0*/  LDG.E.LTC128B.U16 R92, desc[UR36][R58.64] ;  /* 0x000000243a5c7981 */ /* 0x000766000c1e1520 */
.L_x_135:
[----:B------:R-:W-:Y:S05]  /*5dc0*/  BSYNC B1 ;  /* 0x0000000000017941 */ /* 0x000fea0003800000 */
.L_x_134:
[----:B---3-5:R-:W-:Y:S01]  /*5dd0*/  HADD2.F32 R58, -RZ, R92.H0_H0 ;  /* 0x2000005cff3a7230 */ /* 0x028fe20000004100 */
[----:B------:R-:W-:Y:S01]  /*5de0*/  LOP3.LUT P6, RZ, R152, 0x8, RZ, 0xc0, !PT ;  /* 0x0000000898ff7812 */ /* 0x000fe200078cc0ff */
[----:B------:R-:W-:Y:S03]  /*5df0*/  BSSY B1, `(.L_x_136) ;  /* 0x000000c000017945 */ /* 0x000fe60003800000 */
[----:B------:R-:W-:-:S04]  /*5e00*/  FMUL R59, R58, R155 ;  /* 0x0000009b3a3b7220 */ /* 0x000fc80000400000 */
[----:B------:R-:W-:-:S05]  /*5e10*/  FFMA R59, R60, R154, R59 ;  /* 0x0000009a3c3b7223 */ /* 0x000fca000000003b */
[----:B------:R-:W-:-:S05]  /*5e20*/  F2FP.F16.F32.PACK_AB R59, RZ, R59 ;  /* 0x0000003bff3b723e */ /* 0x000fca00000000ff */
        /* <DEDUP_REMOVED lines=8> */
.L_x_137:
[----:B------:R-:W-:Y:S05]  /*5eb0*/  BSYNC B1 ;  /* 0x0000000000017941 */ /* 0x000fea0003800000 */
.L_x_136:
[----:B-----5:R-:W-:Y:S01]  /*5ec0*/  HADD2.F32 R60, -RZ, R92.H0_H0 ;  /* 0x2000005cff3c7230 */ /* 0x020fe20000004100 */
[----:B------:R-:W-:Y:S01]  /*5ed0*/  LOP3.LUT P6, RZ, R152, 0x4, RZ, 0xc0, !PT ;  /* 0x0000000498ff7812 */ /* 0x000fe200078cc0ff */
[----:B------:R-:W-:Y:S03]  /*5ee0*/  BSSY B1, `(.L_x_138) ;  /* 0x000000e000017945 */ /* 0x000fe60003800000 */
[----:B------:R-:W-:-:S04]  /*5ef0*/  FMUL R60, R60, R155 ;  /* 0x0000009b3c3c7220 */ /* 0x000fc80000400000 */
[----:B------:R-:W-:-:S05]  /*5f00*/  FFMA R60, R61, R154, R60 ;  /* 0x0000009a3d3c7223 */ /* 0x000fca000000003c */
[----:B------:R-:W-:-:S04]  /*5f10*/  F2FP.F16.F32.PACK_AB R60, RZ, R60 ;  /* 0x0000003cff3c723e */ /* 0x000fc800000000ff */
[----:B------:R-:W-:Y:S02]  /*5f20*/  PRMT R61, R60, 0x7610, R61 ;  /* 0x000076103c3d7816 */ /* 0x000fe4000000003d */
[----:B------:R-:W-:-:S03]  /*5f30*/  PRMT R60, R92, 0x7610, R60 ;  /* 0x000076105c3c7816 */ /* 0x000fc6000000003c */
[----:B------:R4:W-:Y:S01]  /*5f40*/  @P5 STG.E.U16 desc[UR36][R118.64], R61 ;  /* 0x0000003d76005986 */ /* 0x0009e2000c101524 */
[----:B---3--:R-:W-:-:S05]  /*5f50*/  IADD3 R116, P5, R127, R88, RZ ;  /* 0x000000587f747210 */ /* 0x008fca0007fbe0ff */
[----:B------:R-:W-:Y:S01]  /*5f60*/  IMAD.X R117, R89, 0x1, R125, P5 ;  /* 0x0000000159757824 */ /* 0x000fe200028e067d */
[----:B------:R-:W-:-:S13]  /*5f70*/  ISETP.GT.AND P5, PT, R3, 0x108, P6 ;  /* 0x000001080300780c */ /* 0x000fda00037a4270 */
[----:B----4-:R-:W-:Y:S05]  /*5f80*/  @!P5 BRA `(.L_x_139) ;  /* 0x00000000000cd947 */ /* 0x010fea0003800000 */
[----:B------:R-:W-:-:S05]  /*5f90*/  IADD3 R60, P6, R91, R20, RZ ;  /* 0x000000145b3c7210 */ /* 0x000fca0007fde0ff */
[----:B------:R-:W-:-:S05]  /*5fa0*/  IMAD.X R61, R21, 0x1, R135, P6 ;  /* 0x00000001153d7824 */ /* 0x000fca00030e0687 */
[----:B------:R3:W5:Y:S03]  /*5fb0*/  LDG.E.LTC128B.U16 R60, desc[UR36][R60.64] ;  /* 0x000000243c3c7981 */ /* 0x000766000c1e1520 */
.L_x_139:
[----:B------:R-:W-:Y:S05]  /*5fc0*/  BSYNC B1 ;  /* 0x0000000000017941 */ /* 0x000fea0003800000 */
.L_x_138:
[----:B-----5:R-:W-:Y:S01]  /*5fd0*/  HADD2.F32 R90, -RZ, R60.H0_H0 ;  /* 0x2000003cff5a7230 */ /* 0x020fe20000004100 */
[----:B------:R-:W-:Y:S01]  /*5fe0*/  LOP3.LUT P6, RZ, R152, 0x8, RZ, 0xc0, !PT ;  /* 0x0000000898ff7812 */ /* 0x000fe200078cc0ff */
[----:B------:R-:W-:Y:S03]  /*5ff0*/  BSSY B1, `(.L_x_140) ;  /* 0x000000d000017945 */ /* 0x000fe60003800000 */
[----:B---3--:R-:W-:-:S04]  /*6000*/  FMUL R61, R90, R155 ;  /* 0x0000009b5a3d7220 */ /* 0x008fc80000400000 */
[----:B------:R-:W-:Y:S01]  /*6010*/  FFMA R61, R62, R154, R61 ;  /* 0x0000009a3e3d7223 */ /* 0x000fe2000000003d */
[----:B------:R-:W-:-:S04]  /*6020*/  PRMT R62, R60, 0x7610, R62 ;  /* 0x000076103c3e7816 */ /* 0x000fc8000000003e */
        /* <DEDUP_REMOVED lines=9> */
.L_x_141:
[----:B------:R-:W-:Y:S05]  /*60c0*/  BSYNC B1 ;  /* 0x0000000000017941 */ /* 0x000fea0003800000 */
.L_x_140:
[----:B---3-5:R-:W-:Y:S01]  /*60d0*/  HADD2.F32 R60, -RZ, R62.H0_H0 ;  /* 0x2000003eff3c7230 */ /* 0x028fe20000004100 */
[----:B------:R-:W-:Y:S01]  /*60e0*/  LOP3.LUT P6, RZ, R152, 0x10, RZ, 0xc0, !PT ;  /* 0x0000001098ff7812 */ /* 0x000fe200078cc0ff */
[----:B------:R-:W-:Y:S01]  /*60f0*/  BSSY B1, `(.L_x_142) ;  /* 0x000000e000017945 */ /* 0x000fe20003800000 */
[----:B------:R-:W-:Y:S02]  /*6100*/  PRMT R90, R62, 0x7610, R90 ;  /* 0x000076103e5a7816 */ /* 0x000fe4000000005a */
        /* <DEDUP_REMOVED lines=12> */
.L_x_143:
[----:B------:R-:W-:Y:S05]  /*61d0*/  BSYNC B1 ;  /* 0x0000000000017941 */ /* 0x000fea0003800000 */
.L_x_142:
        /* <DEDUP_REMOVED lines=14> */
.L_x_145:
[----:B------:R-:W-:Y:S05]  /*62c0*/  BSYNC B1 ;  /* 0x0000000000017941 */ /* 0x000fea0003800000 */
.L_x_144:
[----:B---3-5:R-:W-:Y:S01]  /*62d0*/  HADD2.F32 R56, -RZ, R90.H0_H0 ;  /* 0x2000005aff387230 */ /* 0x028fe20000004100 */
        /* <DEDUP_REMOVED lines=15> */
.L_x_147:
[----:B------:R-:W-:Y:S05]  /*63d0*/  BSYNC B1 ;  /* 0x0000000000017941 */ /* 0x000fea0003800000 */
.L_x_146:
        /* <DEDUP_REMOVED lines=15> */
.L_x_149:
[----:B------:R-:W-:Y:S05]  /*64d0*/  BSYNC B1 ;  /* 0x0000000000017941 */ /* 0x000fea0003800000 */
.L_x_148:
        /* <DEDUP_REMOVED lines=15> */
.L_x_151:
[----:B------:R-:W-:Y:S05]  /*65d0*/  BSYNC B1 ;  /* 0x0000000000017941 */ /* 0x000fea0003800000 */
.L_x_150:
        /* <DEDUP_REMOVED lines=14> */
.L_x_153:
[----:B------:R-:W-:Y:S05]  /*66c0*/  BSYNC B1 ;  /* 0x0000000000017941 */ /* 0x000fea0003800000 */
.L_x_152:
        /* <DEDUP_REMOVED lines=16> */
.L_x_155:
[----:B------:R-:W-:Y:S05]  /*67d0*/  BSYNC B1 ;  /* 0x0000000000017941 */ /* 0x000fea0003800000 */
.L_x_154:
[----:B-----5:R-:W-:Y:S01]  /*67e0*/  HADD2.F32 R62, -RZ, R60.H0_H0 ;  /* 0x2000003cff3e7230 */ /* 0x020fe20000004100 */
[----:B------:R-:W-:Y:S01]  /*67f0*/  LOP3.LUT P6, RZ, R152, 0x80, RZ, 0xc0, !PT ;  /* 0x0000008098ff7812 */ /* 0x000fe200078cc0ff */
[----:B------:R-:W-:Y:S01]  /*6800*/  BSSY B1, `(.L_x_156) ;  /* 0x000000d000017945 */ /* 0x000fe20003800000 */
[----:B------:R-:W-:Y:S02]  /*6810*/  PRMT R66, R60, 0x7610, R66 ;  /* 0x000076103c427816 */ /* 0x000fe40000000042 */
[----:B---3--:R-:W-:-:S04]  /*6820*/  FMUL R61, R62, R155 ;  /* 0x0000009b3e3d7220 */ /* 0x008fc80000400000 */
        /* <DEDUP_REMOVED lines=10> */
.L_x_157:
[----:B------:R-:W-:Y:S05]  /*68d0*/  BSYNC B1 ;  /* 0x0000000000017941 */ /* 0x000fea0003800000 */
.L_x_156:
        /* <DEDUP_REMOVED lines=15> */
.L_x_159:
[----:B------:R-:W-:Y:S05]  /*69d0*/  BSYNC B1 ;  /* 0x0000000000017941 */ /* 0x000fea0003800000 */
.L_x_158:
        /* <DEDUP_REMOVED lines=14> */
.L_x_161:
[----:B------:R-:W-:Y:S05]  /*6ac0*/  BSYNC B1 ;  /* 0x0000000000017941 */ /* 0x000fea0003800000 */
.L_x_160:
        /* <DEDUP_REMOVED lines=16> */
.L_x_163:
[----:B------:R-:W-:Y:S05]  /*6bd0*/  BSYNC B1 ;  /* 0x0000000000017941 */ /* 0x000fea0003800000 */
.L_x_162:
        /* <DEDUP_REMOVED lines=15> */
.L_x_165:
[----:B------:R-:W-:Y:S05]  /*6cd0*/  BSYNC B1 ;  /* 0x0000000000017941 */ /* 0x000fea0003800000 */
.L_x_164:
        /* <DEDUP_REMOVED lines=15> */
.L_x_167:
[----:B------:R-:W-:Y:S05]  /*6dd0*/  BSYNC B1 ;  /* 0x0000000000017941 */ /* 0x000fea0003800000 */
.L_x_166:
        /* <DEDUP_REMOVED lines=14> */
.L_x_169:
[----:B------:R-:W-:Y:S05]  /*6ec0*/  BSYNC B1 ;  /* 0x0000000000017941 */ /* 0x000fea0003800000 */
.L_x_168:
        /* <DEDUP_REMOVED lines=16> */
.L_x_171:
[----:B------:R-:W-:Y:S05]  /*6fd0*/  BSYNC B1 ;  /* 0x0000000000017941 */ /* 0x000fea0003800000 */
.L_x_170:
        /* <DEDUP_REMOVED lines=15> */
.L_x_173:
[----:B------:R-:W-:Y:S05]  /*70d0*/  BSYNC B1 ;  /* 0x0000000000017941 */ /* 0x000fea0003800000 */
.L_x_172:
[----:B---3-5:R-:W-:Y:S01]  /*70e0*/  HADD2.F32 R60, -RZ, R66.H0_H0 ;  /* 0x20000042ff3c7230 */ /* 0x028fe20000004100 */
[----:B------:R-:W-:Y:S04]  /*70f0*/  BSSY B1, `(.L_x_174) ;  /* 0x000000d000017945 */ /* 0x000fe80003800000 */
        /* <DEDUP_REMOVED lines=12> */
.L_x_175:
[----:B------:R-:W-:Y:S05]  /*71c0*/  BSYNC B1 ;  /* 0x0000000000017941 */ /* 0x000fea0003800000 */
.L_x_174:
[----:B---3-5:R-:W-:Y:S01]  /*71d0*/  HADD2.F32 R62, -RZ, R66.H0_H0 ;  /* 0x20000042ff3e7230 */ /* 0x028fe20000004100 */
        /* <DEDUP_REMOVED lines=12> */
.L_x_177:
[----:B------:R-:W-:Y:S05]  /*72a0*/  BSYNC B1 ;  /* 0x0000000000017941 */ /* 0x000fea0003800000 */
.L_x_176:
[----:B---3-5:R-:W-:Y:S01]  /*72b0*/  HADD2.F32 R56, -RZ, R66.H0_H0 ;  /* 0x20000042ff387230 */ /* 0x028fe20000004100 */
[----:B------:R-:W-:Y:S04]  /*72c0*/  BSSY B1, `(.L_x_178) ;  /* 0x000000e000017945 */ /* 0x000fe80003800000 */
        /* <DEDUP_REMOVED lines=13> */
.L_x_179:
[----:B------:R-:W-:Y:S05]  /*73a0*/  BSYNC B1 ;  /* 0x0000000000017941 */ /* 0x000fea0003800000 */
.L_x_178:
[----:B-----5:R-:W-:Y:S01]  /*73b0*/  HADD2.F32 R58, -RZ, R56.H0_H0 ;  /* 0x20000038ff3a7230 */ /* 0x020fe20000004100 */
[----:B------:R-:W-:Y:S04]  /*73c0*/  BSSY B1, `(.L_x_180) ;  /* 0x000000c000017945 */ /* 0x000fe80003800000 */
        /* <DEDUP_REMOVED lines=11> */
.L_x_181:
[----:B------:R-:W-:Y:S05]  /*7480*/  BSYNC B1 ;  /* 0x0000000000017941 */ /* 0x000fea0003800000 */
.L_x_180:
[----:B-----5:R-:W-:Y:S01]  /*7490*/  HADD2.F32 R62, -RZ, R56.H0_H0 ;  /* 0x20000038ff3e7230 */ /* 0x020fe20000004100 */
[----:B------:R-:W-:Y:S01]  /*74a0*/  BSSY B1, `(.L_x_182) ;  /* 0x000000e000017945 */ /* 0x000fe20003800000 */
[----:B------:R-:W-:-:S03]  /*74b0*/  PRMT R64, R56, 0x7610, R64 ;  /* 0x0000761038407816 */ /* 0x000fc60000000040 */
[----:B------:R-:W-:-:S04]  /*74c0*/  FMUL R62, R62, R155 ;  /* 0x0000009b3e3e7220 */ /* 0x000fc80000400000 */
[----:B------:R-:W-:-:S05]  /*74d0*/  FFMA R62, R83, R154, R62 ;  /* 0x0000009a533e7223 */ /* 0x000fca000000003e */
[----:B------:R-:W-:-:S04]  /*74e0*/  F2FP.F16.F32.PACK_AB R62, RZ, R62 ;  /* 0x0000003eff3e723e */ /* 0x000fc800000000ff */
[----:B---3--:R-:W-:-:S05]  /*74f0*/  PRMT R57, R62, 0x7610, R57 ;  /* 0x000076103e397816 */ /* 0x008fca0000000039 */
        /* <DEDUP_REMOVED lines=8> */
.L_x_183:
[----:B------:R-:W-:Y:S05]  /*7580*/  BSYNC B1 ;  /* 0x0000000000017941 */ /* 0x000fea0003800000 */
.L_x_182:
[----:B---3-5:R-:W-:Y:S01]  /*7590*/  HADD2.F32 R56, -RZ, R64.H0_H0 ;  /* 0x20000040ff387230 */ /* 0x028fe20000004100 */
[----:B------:R-:W-:Y:S04]  /*75a0*/  BSSY B1, `(.L_x_184) ;  /* 0x000000c000017945 */ /* 0x000fe80003800000 */
[----:B------:R-:W-:-:S04]  /*75b0*/  FMUL R57, R56, R155 ;  /* 0x0000009b38397220 */ /* 0x000fc80000400000 */
[----:B------:R-:W-:-:S05]  /*75c0*/  FFMA R57, R84, R154, R57 ;  /* 0x0000009a54397223 */ /* 0x000fca0000000039 */
[----:B------:R-:W-:-:S05]  /*75d0*/  F2FP.F16.F32.PACK_AB R57, RZ, R57 ;  /* 0x00000039ff39723e */ /* 0x000fca00000000ff */
[----:B------:R3:W-:Y:S01]  /*75e0*/  @P5 STG.E.U16 desc[UR36][R60.64], R57 ;  /* 0x000000393c005986 */ /* 0x0007e2000c101524 */
[----:B------:R-:W-:-:S05]  /*75f0*/  IADD3 R56, P5, R161, R88, RZ ;  /* 0x00000058a1387210 */ /* 0x000fca0007fbe0ff */
[----:B---3--:R-:W-:Y:S01]  /*7600*/  IMAD.X R57, R89, 0x1, R125, P5 ;  /* 0x0000000159397824 */ /* 0x008fe200028e067d */
[----:B------:R-:W-:-:S05]  /*7610*/  IADD3 R14, P5, R115, R14, RZ ;  /* 0x0000000e730e7210 */ /* 0x000fca0007fbe0ff */
[----:B------:R-:W-:Y:S01]  /*7620*/  IMAD.X R15, R15, 0x1, R135, P5 ;  /* 0x000000010f0f7824 */ /* 0x000fe200028e0687 */
[----:B------:R-:W-:-:S13]  /*7630*/  ISETP.GT.AND P5, PT, R3, 0x100, P0 ;  /* 0x000001000300780c */ /* 0x000fda00007a4270 */
[----:B------:R-:W-:Y:S05]  /*7640*/  @!P5 BRA `(.L_x_185) ;  /* 0x000000000004d947 */ /* 0x000fea0003800000 */
[----:B------:R3:W5:Y:S02]  /*7650*/  LDG.E.LTC128B.U16 R64, desc[UR36][R14.64] ;  /* 0x000000240e407981 */ /* 0x000764000c1e1520 */
.L_x_185:
[----:B------:R-:W-:Y:S05]  /*7660*/  BSYNC B1 ;  /* 0x0000000000017941 */ /* 0x000fea0003800000 */
.L_x_184:
        /* <DEDUP_REMOVED lines=14> */
.L_x_187:
[----:B------:R-:W-:Y:S05]  /*7750*/  BSYNC B1 ;  /* 0x0000000000017941 */ /* 0x000fea0003800000 */
.L_x_186:
        /* <DEDUP_REMOVED lines=9> */
[----:B---3--:R-:W-:Y:S01]  /*77f0*/  IMAD.X R13, R21, 0x1, R135, P5 ;  /* 0x00000001150d7824 */ /* 0x008fe200028e0687 */
[----:B------:R-:W-:-:S13]  /*7800*/  ISETP.GT.AND P5, PT, R3, 0x108, P0 ;  /* 0x000001080300780c */ /* 0x000fda00007a4270 */
[----:B------:R-:W-:Y:S05]  /*7810*/  @!P5 BRA `(.L_x_189) ;  /* 0x000000000004d947 */ /* 0x000fea0003800000 */
[----:B------:R3:W5:Y:S02]  /*7820*/  LDG.E.LTC128B.U16 R64, desc[UR36][R12.64] ;  /* 0x000000240c407981 */ /* 0x000764000c1e1520 */
.L_x_189:
[----:B------:R-:W-:Y:S05]  /*7830*/  BSYNC B1 ;  /* 0x0000000000017941 */ /* 0x000fea0003800000 */
.L_x_188:
        /* <DEDUP_REMOVED lines=15> */
.L_x_191:
[----:B------:R-:W-:Y:S05]  /*7930*/  BSYNC B1 ;  /* 0x0000000000017941 */ /* 0x000fea0003800000 */
.L_x_190:
[----:B-1---5:R-:W-:Y:S01]  /*7940*/  HADD2.F32 R20, -RZ, R12.H0_H0 ;  /* 0x2000000cff147230 */ /* 0x022fe20000004100 */
[----:B------:R-:W-:Y:S01]  /*7950*/  LOP3.LUT P6, RZ, R152, 0x2, RZ, 0xc0, !PT ;  /* 0x0000000298ff7812 */ /* 0x000fe200078cc0ff */
[----:B------:R-:W-:Y:S03]  /*7960*/  BSSY B1, `(.L_x_192) ;  /* 0x000000c000017945 */ /* 0x000fe60003800000 */
[----:B---3--:R-:W-:-:S04]  /*7970*/  FMUL R13, R20, R155 ;  /* 0x0000009b140d7220 */ /* 0x008fc80000400000 */
[----:B------:R-:W-:-:S05]  /*7980*/  FFMA R13, R24, R154, R13 ;  /* 0x0000009a180d7223 */ /* 0x000fca000000000d */
[----:B------:R-:W-:-:S05]  /*7990*/  F2FP.F16.F32.PACK_AB R13, RZ, R13 ;  /* 0x0000000dff0d723e */ /* 0x000fca00000000ff */
[----:B------:R1:W-:Y:S01]  /*79a0*/  @P5 STG.E.U16 desc[UR36][R14.64], R13 ;  /* 0x0000000d0e005986 */ /* 0x0003e2000c101524 */
[----:B------:R-:W-:-:S05]  /*79b0*/  IADD3 R56, P5, R4, R133, RZ ;  /* 0x0000008504387210 */ /* 0x000fca0007fbe0ff */
[----:B------:R-:W-:Y:S01]  /*79c0*/  IMAD.X R57, R5, 0x1, R125, P5 ;  /* 0x0000000105397824 */ /* 0x000fe200028e067d */
[----:B------:R-:W-:-:S13]  /*79d0*/  ISETP.GT.AND P5, PT, R3, 0x180, P6 ;  /* 0x000001800300780c */ /* 0x000fda00037a4270 */
[----:B-1----:R-:W-:Y:S05]  /*79e0*/  @!P5 BRA `(.L_x_193) ;  /* 0x00000000000cd947 */ /* 0x002fea0003800000 */
[----:B------:R-:W-:-:S05]  /*79f0*/  IADD3 R12, P6, R6, R131, RZ ;  /* 0x00000083060c7210 */ /* 0x000fca0007fde0ff */
[----:B------:R-:W-:-:S05]  /*7a00*/  IMAD.X R13, R7, 0x1, R135, P6 ;  /* 0x00000001070d7824 */ /* 0x000fca00030e0687 */
[----:B------:R1:W5:Y:S03]  /*7a10*/  LDG.E.LTC128B.U16 R12, desc[UR36][R12.64] ;  /* 0x000000240c0c7981 */ /* 0x000366000c1e1520 */
.L_x_193:
[----:B------:R-:W-:Y:S05]  /*7a20*/  BSYNC B1 ;  /* 0x0000000000017941 */ /* 0x000fea0003800000 */
.L_x_192:
[----:B-----5:R-:W-:Y:S01]  /*7a30*/  HADD2.F32 R14, -RZ, R12.H0_H0 ;  /* 0x2000000cff0e7230 */ /* 0x020fe20000004100 */
[----:B------:R-:W-:Y:S01]  /*7a40*/  ISETP.GT.AND P4, PT, R3, 0x188, P4 ;  /* 0x000001880300780c */ /* 0x000fe20002784270 */
[----:B------:R-:W-:Y:S03]  /*7a50*/  BSSY B1, `(.L_x_194) ;  /* 0x000000c000017945 */ /* 0x000fe60003800000 */
[----:B------:R-:W-:-:S04]  /*7a60*/  FMUL R14, R14, R155 ;  /* 0x0000009b0e0e7220 */ /* 0x000fc80000400000 */
[----:B------:R-:W-:-:S05]  /*7a70*/  FFMA R14, R25, R154, R14 ;  /* 0x0000009a190e7223 */ /* 0x000fca000000000e */
[----:B------:R-:W-:-:S04]  /*7a80*/  F2FP.F16.F32.PACK_AB R14, RZ, R14 ;  /* 0x0000000eff0e723e */ /* 0x000fc800000000ff */
[----:B-1----:R-:W-:-:S05]  /*7a90*/  PRMT R13, R14, 0x7610, R13 ;  /* 0x000076100e0d7816 */ /* 0x002fca000000000d */
[----:B------:R1:W-:Y:S01]  /*7aa0*/  @P5 STG.E.U16 desc[UR36][R58.64], R13 ;  /* 0x0000000d3a005986 */ /* 0x0003e2000c101524 */
[----:B------:R-:W-:-:S05]  /*7ab0*/  IADD3 R14, P5, R8, R123, RZ ;  /* 0x0000007b080e7210 */ /* 0x000fca0007fbe0ff */
[----:B------:R-:W-:Y:S01]  /*7ac0*/  IMAD.X R15, R9, 0x1, R125, P5 ;  /* 0x00000001090f7824 */ /* 0x000fe200028e067d */
[----:B------:R-:W-:Y:S07]  /*7ad0*/  @!P4 BRA `(.L_x_195) ;  /* 0x00000000000cc947 */ /* 0x000fee0003800000 */
[----:B------:R-:W-:-:S05]  /*7ae0*/  IADD3 R12, P5, R10, R129, RZ ;  /* 0x000000810a0c7210 */ /* 0x000fca0007fbe0ff */
[----:B-1----:R-:W-:-:S05]  /*7af0*/  IMAD.X R13, R11, 0x1, R135, P5 ;  /* 0x000000010b0d7824 */ /* 0x002fca00028e0687 */
[----:B------:R3:W5:Y:S03]  /*7b00*/  LDG.E.LTC128B.U16 R12, desc[UR36][R12.64] ;  /* 0x000000240c0c7981 */ /* 0x000766000c1e1520 */
.L_x_195:
[----:B------:R-:W-:Y:S05]  /*7b10*/  BSYNC B1 ;  /* 0x0000000000017941 */ /* 0x000fea0003800000 */
.L_x_194:
[----:B-----5:R-:W-:Y:S01]  /*7b20*/  HADD2.F32 R20, -RZ, R12.H0_H0 ;  /* 0x2000000cff147230 */ /* 0x020fe20000004100 */
[----:B------:R-:W-:Y:S01]  /*7b30*/  LOP3.LUT P5, RZ, R152, 0x2, RZ, 0xc0, !PT ;  /* 0x0000000298ff7812 */ /* 0x000fe200078ac0ff */
[----:B------:R-:W-:Y:S03]  /*7b40*/  BSSY B1, `(.L_x_196) ;  /* 0x000000c000017945 */ /* 0x000fe60003800000 */
[----:B-1-3--:R-:W-:-:S04]  /*7b50*/  FMUL R13, R20, R155 ;  /* 0x0000009b140d7220 */ /* 0x00afc80000400000 */
        /* <DEDUP_REMOVED lines=10> */
.L_x_197:
[----:B------:R-:W-:Y:S05]  /*7c00*/  BSYNC B1 ;  /* 0x0000000000017941 */ /* 0x000fea0003800000 */
.L_x_196:
        /* <DEDUP_REMOVED lines=12> */
[----:B-1----:R-:W-:-:S05]  /*7cd0*/  IMAD.X R13, R7, 0x1, R135, P5 ;  /* 0x00000001070d7824 */ /* 0x002fca00028e0687 */
[----:B------:R3:W5:Y:S03]  /*7ce0*/  LDG.E.LTC128B.U16 R12, desc[UR36][R12.64] ;  /* 0x000000240c0c7981 */ /* 0x000766000c1e1520 */
.L_x_199:
[----:B------:R-:W-:Y:S05]  /*7cf0*/  BSYNC B1 ;  /* 0x0000000000017941 */ /* 0x000fea0003800000 */
.L_x_198:
        /* <DEDUP_REMOVED lines=14> */
.L_x_201:
[----:B------:R-:W-:Y:S05]  /*7de0*/  BSYNC B1 ;  /* 0x0000000000017941 */ /* 0x000fea0003800000 */
.L_x_200:
[----:B-----5:R-:W-:Y:S01]  /*7df0*/  HADD2.F32 R14, -RZ, R12.H0_H0 ;  /* 0x2000000cff0e7230 */ /* 0x020fe20000004100 */
        /* <DEDUP_REMOVED lines=14> */
.L_x_203:
[----:B------:R-:W-:Y:S05]  /*7ee0*/  BSYNC B1 ;  /* 0x0000000000017941 */ /* 0x000fea0003800000 */
.L_x_202:
[----:B-----5:R-:W-:Y:S01]  /*7ef0*/  HADD2.F32 R20, -RZ, R12.H0_H0 ;  /* 0x2000000cff147230 */ /* 0x020fe20000004100 */
[----:B------:R-:W-:Y:S04]  /*7f00*/  BSSY B1, `(.L_x_204) ;  /* 0x000000c000017945 */ /* 0x000fe80003800000 */
        /* <DEDUP_REMOVED lines=11> */
.L_x_205:
[----:B------:R-:W-:Y:S05]  /*7fc0*/  BSYNC B1 ;  /* 0x0000000000017941 */ /* 0x000fea0003800000 */
.L_x_204:
        /* <DEDUP_REMOVED lines=14> */
.L_x_207:
[----:B------:R-:W-:Y:S05]  /*80b0*/  BSYNC B1 ;  /* 0x0000000000017941 */ /* 0x000fea0003800000 */
.L_x_206:
        /* <DEDUP_REMOVED lines=14> */
.L_x_209:
[----:B------:R-:W-:Y:S05]  /*81a0*/  BSYNC B1 ;  /* 0x0000000000017941 */ /* 0x000fea0003800000 */
.L_x_208:
[----:B-----5:R-:W-:Y:S01]  /*81b0*/  HADD2.F32 R14, -RZ, R12.H0_H0 ;  /* 0x2000000cff0e7230 */ /* 0x020fe20000004100 */
[----:B------:R-:W-:Y:S01]  /*81c0*/  LOP3.LUT P5, RZ, R152, 0x10, RZ, 0xc0, !PT ;  /* 0x0000001098ff7812 */ /* 0x000fe200078ac0ff */
        /* <DEDUP_REMOVED lines=13> */
.L_x_211:
[----:B------:R-:W-:Y:S05]  /*82a0*/  BSYNC B1 ;  /* 0x0000000000017941 */ /* 0x000fea0003800000 */
.L_x_210:
[----:B-----5:R-:W-:Y:S01]  /*82b0*/  HADD2.F32 R20, -RZ, R12.H0_H0 ;  /* 0x2000000cff147230 */ /* 0x020fe20000004100 */
[----:B------:R-:W-:Y:S04]  /*82c0*/  BSSY B1, `(.L_x_212) ;  /* 0x000000c000017945 */ /* 0x000fe80003800000 */
[----:B-1----:R-:W-:-:S04]  /*82d0*/  FMUL R13, R20, R155 ;  /* 0x0000009b140d7220 */ /* 0x002fc80000400000 */
        /* <DEDUP_REMOVED lines=10> */
.L_x_213:
[----:B------:R-:W-:Y:S05]  /*8380*/  BSYNC B1 ;  /* 0x0000000000017941 */ /* 0x000fea0003800000 */
.L_x_212:
        /* <DEDUP_REMOVED lines=14> */
.L_x_215:
[----:B------:R-:W-:Y:S05]  /*8470*/  BSYNC B1 ;  /* 0x0000000000017941 */ /* 0x000fea0003800000 */
.L_x_214:
        /* <DEDUP_REMOVED lines=14> */
.L_x_217:
[----:B------:R-:W-:Y:S05]  /*8560*/  BSYNC B1 ;  /* 0x0000000000017941 */ /* 0x000fea0003800000 */
.L_x_216:
        /* <DEDUP_REMOVED lines=13> */
[----:B-1----:R-:W-:-:S05]  /*8640*/  IMAD.X R13, R11, 0x1, R135, P5 ;  /* 0x000000010b0d7824 */ /* 0x002fca00028e0687 */
[----:B------:R3:W5:Y:S03]  /*8650*/  LDG.E.LTC128B.U16 R12, desc[UR36][R12.64] ;  /* 0x000000240c0c7981 */ /* 0x000766000c1e1520 */
.L_x_219:
[----:B------:R-:W-:Y:S05]  /*8660*/  BSYNC B1 ;  /* 0x0000000000017941 */ /* 0x000fea0003800000 */
.L_x_218:
        /* <DEDUP_REMOVED lines=13> */
.L_x_221:
[----:B------:R-:W-:Y:S05]  /*8740*/  BSYNC B1 ;  /* 0x0000000000017941 */ /* 0x000fea0003800000 */
.L_x_220:
        /* <DEDUP_REMOVED lines=14> */
.L_x_223:
[----:B------:R-:W-:Y:S05]  /*8830*/  BSYNC B1 ;  /* 0x0000000000017941 */ /* 0x000fea0003800000 */
.L_x_222:
        /* <DEDUP_REMOVED lines=14> */
.L_x_225:
[----:B------:R-:W-:Y:S05]  /*8920*/  BSYNC B1 ;  /* 0x0000000000017941 */ /* 0x000fea0003800000 */
.L_x_224:
        /* <DEDUP_REMOVED lines=15> */
.L_x_227:
[----:B------:R-:W-:Y:S05]  /*8a20*/  BSYNC B1 ;  /* 0x0000000000017941 */ /* 0x000fea0003800000 */
.L_x_226:
        /* <DEDUP_REMOVED lines=13> */
.L_x_229:
[----:B------:R-:W-:Y:S05]  /*8b00*/  BSYNC B1 ;  /* 0x0000000000017941 */ /* 0x000fea0003800000 */
.L_x_228:
        /* <DEDUP_REMOVED lines=15> */
.L_x_231:
[----:B------:R-:W-:Y:S05]  /*8c00*/  BSYNC B1 ;  /* 0x0000000000017941 */ /* 0x000fea0003800000 */
.L_x_230:
[----:B-----5:R-:W-:Y:S01]  /*8c10*/  HADD2.F32 R20, -RZ, R12.H0_H0 ;  /* 0x2000000cff147230 */ /* 0x020fe20000004100 */
[----:B------:R-:W-:Y:S01]  /*8c20*/  LOP3.LUT P6, RZ, R152, 0x1, RZ, 0xc0, !PT ;  /* 0x0000000198ff7812 */ /* 0x000fe200078cc0ff */
[----:B------:R-:W-:Y:S03]  /*8c30*/  BSSY B1, `(.L_x_232) ;  /* 0x000000a000017945 */ /* 0x000fe60003800000 */
[----:B-1----:R-:W-:-:S04]  /*8c40*/  FMUL R13, R20, R155 ;  /* 0x0000009b140d7220 */ /* 0x002fc80000400000 */
[----:B------:R-:W-:-:S05]  /*8c50*/  FFMA R13, R44, R154, R13 ;  /* 0x0000009a2c0d7223 */ /* 0x000fca000000000d */
[----:B------:R-:W-:-:S05]  /*8c60*/  F2FP.F16.F32.PACK_AB R13, RZ, R13 ;  /* 0x0000000dff0d723e */ /* 0x000fca00000000ff */
[----:B------:R1:W-:Y:S01]  /*8c70*/  @P4 STG.E.U16 desc[UR36][R28.64], R13 ;  /* 0x0000000d1c004986 */ /* 0x0003e2000c101524 */
[----:B------:R-:W-:-:S13]  /*8c80*/  ISETP.GT.AND P4, PT, R3, 0x180, P6 ;  /* 0x000001800300780c */ /* 0x000fda0003784270 */
[----:B-1----:R-:W-:Y:S05]  /*8c90*/  @!P4 BRA `(.L_x_233) ;  /* 0x00000000000cc947 */ /* 0x002fea0003800000 */
[----:B------:R-:W-:-:S05]  /*8ca0*/  IADD3 R12, P5, R6, R159, RZ ;  /* 0x0000009f060c7210 */ /* 0x000fca0007fbe0ff */
[----:B------:R-:W-:-:S05]  /*8cb0*/  IMAD.X R13, R7, 0x1, R135, P5 ;  /* 0x00000001070d7824 */ /* 0x000fca00028e0687 */
[----:B------:R1:W5:Y:S03]  /*8cc0*/  LDG.E.LTC128B.U16 R12, desc[UR36][R12.64] ;  /* 0x000000240c0c7981 */ /* 0x000366000c1e1520 */
.L_x_233:
[----:B------:R-:W-:Y:S05]  /*8cd0*/  BSYNC B1 ;  /* 0x0000000000017941 */ /* 0x000fea0003800000 */
.L_x_232:
[----:B-----5:R-:W-:Y:S01]  /*8ce0*/  HADD2.F32 R20, -RZ, R12.H0_H0 ;  /* 0x2000000cff147230 */ /* 0x020fe20000004100 */
[----:B------:R-:W-:Y:S01]  /*8cf0*/  LOP3.LUT P5, RZ, R152, 0x400, RZ, 0xc0, !PT ;  /* 0x0000040098ff7812 */ /* 0x000fe200078ac0ff */
[----:B------:R-:W-:Y:S03]  /*8d00*/  BSSY B1, `(.L_x_234) ;  /* 0x000000a000017945 */ /* 0x000fe60003800000 */
[----:B------:R-:W-:-:S04]  /*8d10*/  FMUL R20, R20, R155 ;  /* 0x0000009b14147220 */ /* 0x000fc80000400000 */
[----:B------:R-:W-:-:S05]  /*8d20*/  FFMA R20, R45, R154, R20 ;  /* 0x0000009a2d147223 */ /* 0x000fca0000000014 */
[----:B------:R-:W-:-:S05]  /*8d30*/  F2FP.F16.F32.PACK_AB R20, RZ, R20 ;  /* 0x00000014ff14723e */ /* 0x000fca00000000ff */
[----:B------:R3:W-:Y:S01]  /*8d40*/  @P4 STG.E.U16 desc[UR36][R30.64], R20 ;  /* 0x000000141e004986 */ /* 0x0007e2000c101524 */
[----:B------:R-:W-:-:S13]  /*8d50*/  ISETP.GT.AND P4, PT, R3, 0x188, P5 ;  /* 0x000001880300780c */ /* 0x000fda0002f84270 */
[----:B---3--:R-:W-:Y:S05]  /*8d60*/  @!P4 BRA `(.L_x_235) ;  /* 0x00000000000cc947 */ /* 0x008fea0003800000 */
[----:B------:R-:W-:-:S05]  /*8d70*/  IADD3 R12, P5, R10, R105, RZ ;  /* 0x000000690a0c7210 */ /* 0x000fca0007fbe0ff */
[----:B-1----:R-:W-:-:S05]  /*8d80*/  IMAD.X R13, R11, 0x1, R135, P5 ;  /* 0x000000010b0d7824 */ /* 0x002fca00028e0687 */
[----:B------:R3:W5:Y:S03]  /*8d90*/  LDG.E.LTC128B.U16 R12, desc[UR36][R12.64] ;  /* 0x000000240c0c7981 */ /* 0x000766000c1e1520 */
.L_x_235:
[----:B------:R-:W-:Y:S05]  /*8da0*/  BSYNC B1 ;  /* 0x0000000000017941 */ /* 0x000fea0003800000 */
.L_x_234:
[----:B-----5:R-:W-:Y:S01]  /*8db0*/  HADD2.F32 R20, -RZ, R12.H0_H0 ;  /* 0x2000000cff147230 */ /* 0x020fe20000004100 */
[----:B------:R-:W-:Y:S01]  /*8dc0*/  ISETP.GT.AND P5, PT, R3, 0x188, P6 ;  /* 0x000001880300780c */ /* 0x000fe200037a4270 */
[----:B------:R-:W-:Y:S03]  /*8dd0*/  BSSY B1, `(.L_x_236) ;  /* 0x000000a000017945 */ /* 0x000fe60003800000 */
[----:B-1-3--:R-:W-:Y:S01]  /*8de0*/  FMUL R13, R20, R155 ;  /* 0x0000009b140d7220 */ /* 0x00afe20000400000 */
[----:B------:R-:W-:-:S03]  /*8df0*/  PRMT R20, R12, 0x7610, R20 ;  /* 0x000076100c147816 */ /* 0x000fc60000000014 */
[----:B------:R-:W-:-:S05]  /*8e00*/  FFMA R13, R46, R154, R13 ;  /* 0x0000009a2e0d7223 */ /* 0x000fca000000000d */
[----:B------:R-:W-:-:S05]  /*8e10*/  F2FP.F16.F32.PACK_AB R13, RZ, R13 ;  /* 0x0000000dff0d723e */ /* 0x000fca00000000ff */
[----:B------:R1:W-:Y:S01]  /*8e20*/  @P4 STG.E.U16 desc[UR36][R14.64], R13 ;  /* 0x0000000d0e004986 */ /* 0x0003e2000c101524 */
[----:B------:R-:W-:Y:S05]  /*8e30*/  @!P5 BRA `(.L_x_237) ;  /* 0x00000000000cd947 */ /* 0x000fea0003800000 */
[----:B------:R-:W-:-:S05]  /*8e40*/  IADD3 R12, P4, R10, R159, RZ ;  /* 0x0000009f0a0c7210 */ /* 0x000fca0007f9e0ff */
[----:B-1----:R-:W-:-:S05]  /*8e50*/  IMAD.X R13, R11, 0x1, R135, P4 ;  /* 0x000000010b0d7824 */ /* 0x002fca00020e0687 */
[----:B------:R3:W5:Y:S03]  /*8e60*/  LDG.E.LTC128B.U16 R20, desc[UR36][R12.64] ;  /* 0x000000240c147981 */ /* 0x000766000c1e1520 */
.L_x_237:
[----:B------:R-:W-:Y:S05]  /*8e70*/  BSYNC B1 ;  /* 0x0000000000017941 */ /* 0x000fea0003800000 */
.L_x_236:
[----:B---3-5:R-:W-:Y:S01]  /*8e80*/  HADD2.F32 R12, -RZ, R20.H0_H0 ;  /* 0x20000014ff0c7230 */ /* 0x028fe20000004100 */
[----:B------:R-:W-:Y:S04]  /*8e90*/  BSSY B1, `(.L_x_238) ;  /* 0x000000c000017945 */ /* 0x000fe80003800000 */
[----:B-1----:R-:W-:Y:S01]  /*8ea0*/  FMUL R14, R12, R155 ;  /* 0x0000009b0c0e7220 */ /* 0x002fe20000400000 */
[----:B------:R-:W-:-:S03]  /*8eb0*/  IADD3 R12, P4, R8, R151, RZ ;  /* 0x00000097080c7210 */ /* 0x000fc60007f9e0ff */
[----:B------:R-:W-:Y:S02]  /*8ec0*/  FFMA R14, R47, R154, R14 ;  /* 0x0000009a2f0e7223 */ /* 0x000fe4000000000e */
[----:B------:R-:W-:Y:S01]  /*8ed0*/  IMAD.X R13, R9, 0x1, R125, P4 ;  /* 0x00000001090d7824 */ /* 0x000fe200020e067d */
[----:B------:R-:W-:Y:S02]  /*8ee0*/  ISETP.GT.AND P4, PT, R3, 0x180, P3 ;  /* 0x000001800300780c */ /* 0x000fe40001f84270 */
[----:B------:R-:W-:-:S05]  /*8ef0*/  F2FP.F16.F32.PACK_AB R14, RZ, R14 ;  /* 0x0000000eff0e723e */ /* 0x000fca00000000ff */
[----:B------:R1:W-:Y:S06]  /*8f00*/  @P5 STG.E.U16 desc[UR36][R12.64], R14 ;  /* 0x0000000e0c005986 */ /* 0x0003ec000c101524 */
[----:B------:R-:W-:Y:S05]  /*8f10*/  @!P4 BRA `(.L_x_239) ;  /* 0x00000000000cc947 */ /* 0x000fea0003800000 */
[----:B-1----:R-:W-:-:S05]  /*8f20*/  IADD3 R12, P5, R6, R109, RZ ;  /* 0x0000006d060c7210 */ /* 0x002fca0007fbe0ff */
[----:B------:R-:W-:-:S05]  /*8f30*/  IMAD.X R13, R7, 0x1, R135, P5 ;  /* 0x00000001070d7824 */ /* 0x000fca00028e0687 */
[----:B------:R3:W5:Y:S03]  /*8f40*/  LDG.E.LTC128B.U16 R20, desc[UR36][R12.64] ;  /* 0x000000240c147981 */ /* 0x000766000c1e1520 */
.L_x_239:
[----:B------:R-:W-:Y:S05]  /*8f50*/  BSYNC B1 ;  /* 0x0000000000017941 */ /* 0x000fea0003800000 */
.L_x_238:
[----:B-1-3-5:R-:W-:Y:S01]  /*8f60*/  HADD2.F32 R12, -RZ, R20.H0_H0 ;  /* 0x20000014ff0c7230 */ /* 0x02afe20000004100 */
[----:B------:R-:W-:Y:S04]  /*8f70*/  BSSY B1, `(.L_x_240) ;  /* 0x000000c000017945 */ /* 0x000fe80003800000 */
[----:B------:R-:W-:Y:S01]  /*8f80*/  FMUL R13, R12, R155 ;  /* 0x0000009b0c0d7220 */ /* 0x000fe20000400000 */
        /* <DEDUP_REMOVED lines=10> */
.L_x_241:
[----:B------:R-:W-:Y:S05]  /*9030*/  BSYNC B1 ;  /* 0x0000000000017941 */ /* 0x000fea0003800000 */
.L_x_240:
[----:B-1-3-5:R-:W-:Y:S01]  /*9040*/  HADD2.F32 R12, -RZ, R20.H0_H0 ;  /* 0x20000014ff0c7230 */ /* 0x02afe20000004100 */
[----:B------:R-:W-:Y:S01]  /*9050*/  ISETP.GT.AND P3, PT, R3, 0x188, P3 ;  /* 0x000001880300780c */ /* 0x000fe20001f64270 */
[----:B------:R-:W-:Y:S03]  /*9060*/  BSSY B1, `(.L_x_242) ;  /* 0x000000b000017945 */ /* 0x000fe60003800000 */
[----:B------:R-:W-:-:S04]  /*9070*/  FMUL R12, R12, R155 ;  /* 0x0000009b0c0c7220 */ /* 0x000fc80000400000 */
[----:B------:R-:W-:Y:S01]  /*9080*/  FFMA R49, R49, R154, R12 ;  /* 0x0000009a31317223 */ /* 0x000fe2000000000c */
[----:B------:R-:W-:-:S04]  /*9090*/  IADD3 R12, P4, R4, R157, RZ ;  /* 0x0000009d040c7210 */ /* 0x000fc80007f9e0ff */
[----:B------:R-:W-:Y:S01]  /*90a0*/  F2FP.F16.F32.PACK_AB R49, RZ, R49 ;  /* 0x00000031ff31723e */ /* 0x000fe200000000ff */
[----:B------:R-:W-:-:S05]  /*90b0*/  IMAD.X R13, R5, 0x1, R125, P4 ;  /* 0x00000001050d7824 */ /* 0x000fca00020e067d */
[----:B------:R1:W-:Y:S01]  /*90c0*/  @P5 STG.E.U16 desc[UR36][R12.64], R49 ;  /* 0x000000310c005986 */ /* 0x0003e2000c101524 */
[----:B------:R-:W-:Y:S05]  /*90d0*/  @!P3 BRA `(.L_x_243) ;  /* 0x00000000000cb947 */ /* 0x000fea0003800000 */
[----:B-1----:R-:W-:-:S05]  /*90e0*/  IADD3 R12, P4, R10, R109, RZ ;  /* 0x0000006d0a0c7210 */ /* 0x002fca0007f9e0ff */
[----:B------:R-:W-:-:S05]  /*90f0*/  IMAD.X R13, R11, 0x1, R135, P4 ;  /* 0x000000010b0d7824 */ /* 0x000fca00020e0687 */
[----:B------:R3:W5:Y:S03]  /*9100*/  LDG.E.LTC128B.U16 R20, desc[UR36][R12.64] ;  /* 0x000000240c147981 */ /* 0x000766000c1e1520 */
.L_x_243:
[----:B------:R-:W-:Y:S05]  /*9110*/  BSYNC B1 ;  /* 0x0000000000017941 */ /* 0x000fea0003800000 */
.L_x_242:
[----:B-1-3-5:R-:W-:Y:S01]  /*9120*/  HADD2.F32 R12, -RZ, R20.H0_H0 ;  /* 0x20000014ff0c7230 */ /* 0x02afe20000004100 */
[----:B------:R-:W-:Y:S01]  /*9130*/  ISETP.GT.AND P2, PT, R3, 0x188, P2 ;  /* 0x000001880300780c */ /* 0x000fe20001744270 */
[----:B------:R-:W-:Y:S03]  /*9140*/  BSSY B1, `(.L_x_244) ;  /* 0x000000b000017945 */ /* 0x000fe60003800000 */
[----:B------:R-:W-:Y:S01]  /*9150*/  FMUL R13, R12, R155 ;  /* 0x0000009b0c0d7220 */ /* 0x000fe20000400000 */
[----:B------:R-:W-:-:S03]  /*9160*/  IADD3 R12, P4, R8, R107, RZ ;  /* 0x0000006b080c7210 */ /* 0x000fc60007f9e0ff */
[----:B------:R-:W-:-:S05]  /*9170*/  FFMA R13, R50, R154, R13 ;  /* 0x0000009a320d7223 */ /* 0x000fca000000000d */
[----:B------:R-:W-:Y:S01]  /*9180*/  F2FP.F16.F32.PACK_AB R14, RZ, R13 ;  /* 0x0000000dff0e723e */ /* 0x000fe200000000ff */
[----:B------:R-:W-:-:S05]  /*9190*/  IMAD.X R13, R9, 0x1, R125, P4 ;  /* 0x00000001090d7824 */ /* 0x000fca00020e067d */
[----:B------:R1:W-:Y:S01]  /*91a0*/  @P3 STG.E.U16 desc[UR36][R12.64], R14 ;  /* 0x0000000e0c003986 */ /* 0x0003e2000c101524 */
[----:B------:R-:W-:Y:S05]  /*91b0*/  @!P2 BRA `(.L_x_245) ;  /* 0x00000000000ca947 */ /* 0x000fea0003800000 */
[----:B-1----:R-:W-:-:S05]  /*91c0*/  IADD3 R12, P3, R10, R163, RZ ;  /* 0x000000a30a0c7210 */ /* 0x002fca0007f7e0ff */
[----:B------:R-:W-:-:S05]  /*91d0*/  IMAD.X R13, R11, 0x1, R135, P3 ;  /* 0x000000010b0d7824 */ /* 0x000fca00018e0687 */
[----:B------:R3:W5:Y:S03]  /*91e0*/  LDG.E.LTC128B.U16 R20, desc[UR36][R12.64] ;  /* 0x000000240c147981 */ /* 0x000766000c1e1520 */
.L_x_245:
[----:B------:R-:W-:Y:S05]  /*91f0*/  BSYNC B1 ;  /* 0x0000000000017941 */ /* 0x000fea0003800000 */
.L_x_244:
        /* <DEDUP_REMOVED lines=13> */
.L_x_247:
[----:B------:R-:W-:Y:S05]  /*92d0*/  BSYNC B1 ;  /* 0x0000000000017941 */ /* 0x000fea0003800000 */
.L_x_246:
[----:B-1-3-5:R-:W-:Y:S01]  /*92e0*/  HADD2.F32 R12, -RZ, R20.H0_H0 ;  /* 0x20000014ff0c7230 */ /* 0x02afe20000004100 */
[----:B------:R-:W-:Y:S01]  /*92f0*/  ISETP.GT.AND P2, PT, R3, 0x180, P0 ;  /* 0x000001800300780c */ /* 0x000fe20000744270 */
[----:B------:R-:W-:Y:S03]  /*9300*/  BSSY B1, `(.L_x_248) ;  /* 0x000000b000017945 */ /* 0x000fe60003800000 */
[----:B------:R-:W-:Y:S01]  /*9310*/  FMUL R13, R12, R155 ;  /* 0x0000009b0c0d7220 */ /* 0x000fe20000400000 */
[----:B------:R-:W-:-:S03]  /*9320*/  IADD3 R12, P4, R4, R111, RZ ;  /* 0x0000006f040c7210 */ /* 0x000fc60007f9e0ff */
[----:B------:R-:W-:-:S05]  /*9330*/  FFMA R13, R52, R154, R13 ;  /* 0x0000009a340d7223 */ /* 0x000fca000000000d */
[----:B------:R-:W-:Y:S01]  /*9340*/  F2FP.F16.F32.PACK_AB R14, RZ, R13 ;  /* 0x0000000dff0e723e */ /* 0x000fe200000000ff */
[----:B------:R-:W-:Y:S01]  /*9350*/  IMAD.X R13, R5, 0x1, R125, P4 ;  /* 0x00000001050d7824 */ /* 0x000fe200020e067d */
[----:B0-----:R-:W-:-:S04]  /*9360*/  IADD3 R6, P4, R6, R115, RZ ;  /* 0x0000007306067210 */ /* 0x001fc80007f9e0ff */
[----:B------:R0:W-:Y:S01]  /*9370*/  @P3 STG.E.U16 desc[UR36][R12.64], R14 ;  /* 0x0000000e0c003986 */ /* 0x0001e2000c101524 */
[----:B------:R-:W-:Y:S01]  /*9380*/  IMAD.X R7, R7, 0x1, R135, P4 ;  /* 0x0000000107077824 */ /* 0x000fe200020e0687 */
[----:B------:R-:W-:Y:S07]  /*9390*/  @!P2 BRA `(.L_x_249) ;  /* 0x000000000004a947 */ /* 0x000fee0003800000 */
[----:B------:R1:W5:Y:S02]  /*93a0*/  LDG.E.LTC128B.U16 R20, desc[UR36][R6.64] ;  /* 0x0000002406147981 */ /* 0x000364000c1e1520 */
.L_x_249:
[----:B------:R-:W-:Y:S05]  /*93b0*/  BSYNC B1 ;  /* 0x0000000000017941 */ /* 0x000fea0003800000 */
.L_x_248:
[----:B-1---5:R-:W-:Y:S01]  /*93c0*/  HADD2.F32 R6, -RZ, R20.H0_H0 ;  /* 0x20000014ff067230 */ /* 0x022fe20000004100 */
[----:B------:R-:W-:Y:S01]  /*93d0*/  IADD3 R4, P3, R4, R161, RZ ;  /* 0x000000a104047210 */ /* 0x000fe20007f7e0ff */
[----:B------:R-:W-:Y:S01]  /*93e0*/  BSSY B1, `(.L_x_250) ;  /* 0x000000b000017945 */ /* 0x000fe20003800000 */
[----:B------:R-:W-:Y:S02]  /*93f0*/  ISETP.GT.AND P1, PT, R3, 0x188, P1 ;  /* 0x000001880300780c */ /* 0x000fe40000f24270 */
[----:B------:R-:W-:Y:S01]  /*9400*/  FMUL R6, R6, R155 ;  /* 0x0000009b06067220 */ /* 0x000fe20000400000 */
[----:B------:R-:W-:-:S03]  /*9410*/  IMAD.X R5, R5, 0x1, R125, P3 ;  /* 0x0000000105057824 */ /* 0x000fc600018e067d */
[----:B------:R-:W-:-:S05]  /*9420*/  FFMA R6, R53, R154, R6 ;  /* 0x0000009a35067223 */ /* 0x000fca0000000006 */
[----:B------:R-:W-:-:S05]  /*9430*/  F2FP.F16.F32.PACK_AB R6, RZ, R6 ;  /* 0x00000006ff06723e */ /* 0x000fca00000000ff */
[----:B------:R1:W-:Y:S01]  /*9440*/  @P2 STG.E.U16 desc[UR36][R4.64], R6 ;  /* 0x0000000604002986 */ /* 0x0003e2000c101524 */
[----:B------:R-:W-:Y:S05]  /*9450*/  @!P1 BRA `(.L_x_251) ;  /* 0x00000000000c9947 */ /* 0x000fea0003800000 */
[----:B-1----:R-:W-:-:S05]  /*9460*/  IADD3 R4, P2, R10, R113, RZ ;  /* 0x000000710a047210 */ /* 0x002fca0007f5e0ff */
[----:B------:R-:W-:-:S05]  /*9470*/  IMAD.X R5, R11, 0x1, R135, P2 ;  /* 0x000000010b057824 */ /* 0x000fca00010e0687 */
[----:B------:R3:W5:Y:S03]  /*9480*/  LDG.E.LTC128B.U16 R20, desc[UR36][R4.64] ;  /* 0x0000002404147981 */ /* 0x000766000c1e1520 */
.L_x_251:
[----:B------:R-:W-:Y:S05]  /*9490*/  BSYNC B1 ;  /* 0x0000000000017941 */ /* 0x000fea0003800000 */
.L_x_250:
[----:B-1-3-5:R-:W-:Y:S01]  /*94a0*/  HADD2.F32 R4, -RZ, R20.H0_H0 ;  /* 0x20000014ff047230 */ /* 0x02afe20000004100 */
[----:B------:R-:W-:Y:S01]  /*94b0*/  ISETP.GT.AND P0, PT, R3, 0x188, P0 ;  /* 0x000001880300780c */ /* 0x000fe20000704270 */
[----:B------:R-:W-:Y:S03]  /*94c0*/  BSSY B1, `(.L_x_252) ;  /* 0x000000c000017945 */ /* 0x000fe60003800000 */
[----:B------:R-:W-:Y:S01]  /*94d0*/  FMUL R5, R4, R155 ;  /* 0x0000009b04057220 */ /* 0x000fe20000400000 */
[----:B------:R-:W-:-:S03]  /*94e0*/  IADD3 R4, P2, R8, R111, RZ ;  /* 0x0000006f08047210 */ /* 0x000fc60007f5e0ff */
[----:B------:R-:W-:-:S05]  /*94f0*/  FFMA R5, R54, R154, R5 ;  /* 0x0000009a36057223 */ /* 0x000fca0000000005 */
[----:B------:R-:W-:Y:S01]  /*9500*/  F2FP.F16.F32.PACK_AB R6, RZ, R5 ;  /* 0x00000005ff06723e */ /* 0x000fe200000000ff */
[----:B------:R-:W-:-:S03]  /*9510*/  IMAD.X R5, R9, 0x1, R125, P2 ;  /* 0x0000000109057824 */ /* 0x000fc600010e067d */
[----:B------:R-:W-:-:S05]  /*9520*/  PRMT R7, R6, 0x7610, R7 ;  /* 0x0000761006077816 */ /* 0x000fca0000000007 */
[----:B------:R1:W-:Y:S01]  /*9530*/  @P1 STG.E.U16 desc[UR36][R4.64], R7 ;  /* 0x0000000704001986 */ /* 0x0003e2000c101524 */
[----:B------:R-:W-:-:S05]  /*9540*/  IADD3 R6, P1, R10, R115, RZ ;  /* 0x000000730a067210 */ /* 0x000fca0007f3e0ff */
[----:B-1----:R-:W-:Y:S01]  /*9550*/  IMAD.X R7, R11, 0x1, R135, P1 ;  /* 0x000000010b077824 */ /* 0x002fe200008e0687 */
[----:B------:R-:W-:Y:S07]  /*9560*/  @!P0 BRA `(.L_x_253) ;  /* 0x0000000000048947 */ /* 0x000fee0003800000 */
[----:B------:R1:W5:Y:S02]  /*9570*/  LDG.E.LTC128B.U16 R20, desc[UR36][R6.64] ;  /* 0x0000002406147981 */ /* 0x000364000c1e1520 */
.L_x_253:
[----:B------:R-:W-:Y:S05]  /*9580*/  BSYNC B1 ;  /* 0x0000000000017941 */ /* 0x000fea0003800000 */
.L_x_252:
[----:B------:R-:W-:Y:S05]  /*9590*/  @!P0 BRA `(.L_x_254) ;  /* 0x0000003000bc8947 */ /* 0x000fea0003800000 */
[----:B-----5:R-:W-:Y:S01]  /*95a0*/  HADD2.F32 R20, -RZ, R20.H0_H0 ;  /* 0x20000014ff147230 */ /* 0x020fe20000004100 */
[----:B------:R-:W-:-:S04]  /*95b0*/  IADD3 R4, P0, R8, R161, RZ ;  /* 0x000000a108047210 */ /* 0x000fc80007f1e0ff */
[----:B------:R-:W-:Y:S01]  /*95c0*/  FMUL R20, R20, R155 ;  /* 0x0000009b14147220 */ /* 0x000fe20000400000 */
[----:B------:R-:W-:-:S03]  /*95d0*/  IMAD.X R5, R9, 0x1, R125, P0 ;  /* 0x0000000109057824 */ /* 0x000fc600000e067d */
[----:B------:R-:W-:-:S05]  /*95e0*/  FFMA R20, R55, R154, R20 ;  /* 0x0000009a37147223 */ /* 0x000fca0000000014 */
[----:B------:R-:W-:-:S05]  /*95f0*/  F2FP.F16.F32.PACK_AB R20, RZ, R20 ;  /* 0x00000014ff14723e */ /* 0x000fca00000000ff */
[----:B------:R3:W-:Y:S01]  /*9600*/  STG.E.U16 desc[UR36][R4.64], R20 ;  /* 0x0000001404007986 */ /* 0x0007e2000c101524 */
[----:B------:R-:W-:Y:S05]  /*9610*/  BRA `(.L_x_254) ;  /* 0x00000030009c7947 */ /* 0x000fea0003800000 */
.L_x_33:
[----:B------:R-:W-:Y:S01]  /*9620*/  ULDC.64 UR4, c[0x0][0x5c0] ;  /* 0x0001700000047ab9 */ /* 0x000fe20000000a00 */
[-C--:B------:R-:W-:Y:S01]  /*9630*/  FMUL R120, R120, R154.reuse ;  /* 0x0000009a78787220 */ /* 0x080fe20000400000 */
[----:B------:R-:W-:Y:S01]  /*9640*/  LEA R4, P1, R166, UR4, 0x1 ;  /* 0x00000004a6047c11 */ /* 0x000fe2000f8208ff */
[-C--:B------:R-:W-:Y:S01]  /*9650*/  FMUL R121, R121, R154.reuse ;  /* 0x0000009a79797220 */ /* 0x080fe20000400000 */
[----:B------:R-:W-:Y:S01]  /*9660*/  ISETP.GT.AND P5, PT, R14, 0x1, PT ;  /* 0x000000010e00780c */ /* 0x000fe20003fa4270 */
[----:B------:R-:W-:Y:S01]  /*9670*/  FMUL R122, R122, R154 ;  /* 0x0000009a7a7a7220 */ /* 0x000fe20000400000 */
[----:B------:R-:W-:Y:S01]  /*9680*/  F2FP.F16.F32.PACK_AB R120, RZ, R120 ;  /* 0x00000078ff78723e */ /* 0x000fe200000000ff */
[-C--:B------:R-:W-:Y:S01]  /*9690*/  FMUL R123, R123, R154.reuse ;  /* 0x0000009a7b7b7220 */ /* 0x080fe20000400000 */
[----:B------:R-:W-:Y:S01]  /*96a0*/  LEA.HI.X R5, R166, UR5, R173, 0x1, P1 ;  /* 0x00000005a6057c11 */ /* 0x000fe200088f0cad */
[-C--:B------:R-:W-:Y:S01]  /*96b0*/  FMUL R124, R124, R154.reuse ;  /* 0x0000009a7c7c7220 */ /* 0x080fe20000400000 */
[----:B------:R-:W-:Y:S01]  /*96c0*/  ISETP.GT.AND P1, PT, R3, RZ, P5 ;  /* 0x000000ff0300720c */ /* 0x000fe20002f24270 */
[-C--:B------:R-:W-:Y:S01]  /*96d0*/  FMUL R125, R125, R154.reuse ;  /* 0x0000009a7d7d7220 */ /* 0x080fe20000400000 */
[C---:B------:R-:W-:Y:S01]  /*96e0*/  ISETP.GT.AND P3, PT, R3.reuse, 0x8, P4 ;  /* 0x000000080300780c */ /* 0x040fe20002764270 */
[----:B------:R-:W-:Y:S01]  /*96f0*/  @P0 STG.E.U16 desc[UR36][R4.64], R120 ;  /* 0x0000007804000986 */ /* 0x000fe2000c101524 */
[----:B------:R-:W-:Y:S01]  /*9700*/  ISETP.GT.AND P0, PT, R3, 0x8, P5 ;  /* 0x000000080300780c */ /* 0x000fe20002f04270 */
[-C--:B------:R-:W-:Y:S01]  /*9710*/  FMUL R126, R126, R154.reuse ;  /* 0x0000009a7e7e7220 */ /* 0x080fe20000400000 */
[C---:B------:R-:W-:Y:S01]  /*9720*/  SHF.L.U64.HI R7, R12.reuse, 0x4, R13 ;  /* 0x000000040c077819 */ /* 0x040fe2000001020d */
[----:B------:R-:W-:Y:S01]  /*9730*/  FMUL R127, R127, R154 ;  /* 0x0000009a7f7f7220 */ /* 0x000fe20000400000 */
[----:B------:R-:W-:Y:S01]  /*9740*/  LEA R8, P2, R12, R4, 0x4 ;  /* 0x000000040c087211 */ /* 0x000fe200078420ff */
[----:B------:R-:W-:Y:S01]  /*9750*/  FMUL R128, R128, R154 ;  /* 0x0000009a80807220 */ /* 0x000fe20000400000 */
[----:B------:R-:W-:Y:S01]  /*9760*/  F2FP.F16.F32.PACK_AB R121, RZ, R121 ;  /* 0x00000079ff79723e */ /* 0x000fe200000000ff */
[----:B------:R-:W-:Y:S01]  /*9770*/  IMAD.SHL.U32 R11, R12, 0x100, RZ ;  /* 0x000001000c0b7824 */ /* 0x000fe200078e00ff */
[C---:B------:R-:W-:Y:S01]  /*9780*/  ISETP.GT.AND P6, PT, R14.reuse, 0x8, PT ;  /* 0x000000080e00780c */ /* 0x040fe20003fc4270 */
[----:B------:R-:W-:Y:S01]  /*9790*/  IMAD.X R9, R7, 0x1, R5, P2 ;  /* 0x0000000107097824 */ /* 0x000fe200010e0605 */
[----:B------:R-:W-:Y:S01]  /*97a0*/  F2FP.F16.F32.PACK_AB R122, RZ, R122 ;  /* 0x0000007aff7a723e */ /* 0x000fe200000000ff */
[----:B------:R-:W-:Y:S01]  /*97b0*/  @P1 STG.E.U16 desc[UR36][R4.64+0x2], R121 ;  /* 0x0000027904001986 */ /* 0x000fe2000c101524 */
[----:B------:R-:W-:Y:S01]  /*97c0*/  F2FP.F16.F32.PACK_AB R123, RZ, R123 ;  /* 0x0000007bff7b723e */ /* 0x000fe200000000ff */
[--C-:B------:R-:W-:Y:S01]  /*97d0*/  @P0 IMAD.MOV.U32 R6, RZ, RZ, R8.reuse ;  /* 0x000000ffff060224 */ /* 0x100fe200078e0008 */
[----:B------:R-:W-:Y:S01]  /*97e0*/  ISETP.GT.AND P1, PT, R3, RZ, P6 ;  /* 0x000000ff0300720c */ /* 0x000fe20003724270 */
[----:B------:R-:W-:Y:S01]  /*97f0*/  @P0 IMAD.MOV.U32 R7, RZ, RZ, R9 ;  /* 0x000000ffff070224 */ /* 0x000fe200078e0009 */
[----:B------:R-:W-:Y:S01]  /*9800*/  ISETP.GT.AND P5, PT, R14, 0x9, PT ;  /* 0x000000090e00780c */ /* 0x000fe20003fa4270 */
[----:B------:R-:W-:Y:S01]  /*9810*/  @P3 STG.E.U16 desc[UR36][R8.64], R122 ;  /* 0x0000007a08003986 */ /* 0x000fe2000c101524 */
[----:B------:R-:W-:Y:S01]  /*9820*/  F2FP.F16.F32.PACK_AB R124, RZ, R124 ;  /* 0x0000007cff7c723e */ /* 0x000fe200000000ff */
[-C--:B------:R-:W-:Y:S01]  /*9830*/  FMUL R129, R129, R154.reuse ;  /* 0x0000009a81817220 */ /* 0x080fe20000400000 */
[----:B------:R-:W-:Y:S01]  /*9840*/  F2FP.F16.F32.PACK_AB R125, RZ, R125 ;  /* 0x0000007dff7d723e */ /* 0x000fe200000000ff */
[----:B------:R0:W-:Y:S01]  /*9850*/  @P0 STG.E.U16 desc[UR36][R6.64+0x2], R123 ;  /* 0x0000027b06000986 */ /* 0x0001e2000c101524 */
[----:B------:R-:W-:Y:S01]  /*9860*/  ISETP.GT.AND P0, PT, R3, RZ, P5 ;  /* 0x000000ff0300720c */ /* 0x000fe20002f04270 */
[----:B------:R-:W-:Y:S01]  /*9870*/  FMUL R130, R130, R154 ;  /* 0x0000009a82827220 */ /* 0x000fe20000400000 */
[----:B------:R-:W-:Y:S01]  /*9880*/  F2FP.F16.F32.PACK_AB R126, RZ, R126 ;  /* 0x0000007eff7e723e */ /* 0x000fe200000000ff */
[-C--:B------:R-:W-:Y:S01]  /*9890*/  FMUL R131, R131, R154.reuse ;  /* 0x0000009a83837220 */ /* 0x080fe20000400000 */
[----:B------:R-:W-:Y:S01]  /*98a0*/  F2FP.F16.F32.PACK_AB R127, RZ, R127 ;  /* 0x0000007fff7f723e */ /* 0x000fe200000000ff */
[----:B------:R-:W-:Y:S01]  /*98b0*/  @P1 STG.E.U16 desc[UR36][R4.64+0x10], R124 ;  /* 0x0000107c04001986 */ /* 0x000fe2000c101524 */
[----:B------:R-:W-:Y:S01]  /*98c0*/  ISETP.GT.AND P1, PT, R3, 0x8, P6 ;  /* 0x000000080300780c */ /* 0x000fe20003724270 */
[-C--:B------:R-:W-:Y:S01]  /*98d0*/  FMUL R132, R132, R154.reuse ;  /* 0x0000009a84847220 */ /* 0x080fe20000400000 */
[----:B------:R-:W-:Y:S01]  /*98e0*/  ISETP.GT.AND P3, PT, R14, 0x10, PT ;  /* 0x000000100e00780c */ /* 0x000fe20003f64270 */
[----:B------:R-:W-:Y:S01]  /*98f0*/  FMUL R133, R133, R154 ;  /* 0x0000009a85857220 */ /* 0x000fe20000400000 */
[----:B------:R-:W-:Y:S01]  /*9900*/  F2FP.F16.F32.PACK_AB R128, RZ, R128 ;  /* 0x00000080ff80723e */ /* 0x000fe200000000ff */
[-C--:B------:R-:W-:Y:S01]  /*9910*/  FMUL R134, R134, R154.reuse ;  /* 0x0000009a86867220 */ /* 0x080fe20000400000 */
[----:B------:R-:W-:Y:S01]  /*9920*/  SHF.L.U64.HI R13, R12, 0x8, R13 ;  /* 0x000000080c0d7819 */ /* 0x000fe2000001020d */
[----:B------:R-:W-:Y:S01]  /*9930*/  @P0 STG.E.U16 desc[UR36][R4.64+0x12], R125 ;  /* 0x0000127d04000986 */ /* 0x000fe2000c101524 */
[----:B------:R-:W-:Y:S01]  /*9940*/  ISETP.GT.AND P0, PT, R3, 0x8, P5 ;  /* 0x000000080300780c */ /* 0x000fe20002f04270 */
[-C--:B------:R-:W-:Y:S01]  /*9950*/  FMUL R135, R135, R154.reuse ;  /* 0x0000009a87877220 */ /* 0x080fe20000400000 */
[----:B------:R-:W-:Y:S01]  /*9960*/  LOP3.LUT R15, R11, 0x2, RZ, 0xfc, !PT ;  /* 0x000000020b0f7812 */ /* 0x000fe200078efcff */
[----:B------:R-:W-:Y:S01]  /*9970*/  FMUL R136, R136, R154 ;  /* 0x0000009a88887220 */ /* 0x000fe20000400000 */
[----:B------:R-:W-:Y:S01]  /*9980*/  ISETP.GT.AND P2, PT, R14, 0x11, PT ;  /* 0x000000110e00780c */ /* 0x000fe20003f44270 */
[----:B0-----:R-:W-:Y:S01]  /*9990*/  @P1 IMAD.MOV.U32 R6, RZ, RZ, R8 ;  /* 0x000000ffff061224 */ /* 0x001fe200078e0008 */
[----:B------:R-:W-:Y:S01]  /*99a0*/  F2FP.F16.F32.PACK_AB R129, RZ, R129 ;  /* 0x00000081ff81723e */ /* 0x000fe200000000ff */
[----:B------:R-:W-:Y:S01]  /*99b0*/  @P1 IMAD.MOV.U32 R7, RZ, RZ, R9 ;  /* 0x000000ffff071224 */ /* 0x000fe200078e0009 */
[----:B------:R-:W-:Y:S01]  /*99c0*/  F2FP.F16.F32.PACK_AB R130, RZ, R130 ;  /* 0x00000082ff82723e */ /* 0x000fe200000000ff */
[-C--:B------:R-:W-:Y:S01]  /*99d0*/  FMUL R137, R137, R154.reuse ;  /* 0x0000009a89897220 */ /* 0x080fe20000400000 */
[----:B------:R-:W-:Y:S01]  /*99e0*/  F2FP.F16.F32.PACK_AB R131, RZ, R131 ;  /* 0x00000083ff83723e */ /* 0x000fe200000000ff */
[----:B------:R-:W-:Y:S01]  /*99f0*/  FMUL R138, R138, R154 ;  /* 0x0000009a8a8a7220 */ /* 0x000fe20000400000 */
[----:B------:R0:W-:Y:S01]  /*9a00*/  @P1 STG.E.U16 desc[UR36][R6.64+0x10], R126 ;  /* 0x0000107e06001986 */ /* 0x0001e2000c101524 */
[----:B------:R-:W-:Y:S01]  /*9a10*/  F2FP.F16.F32.PACK_AB R132, RZ, R132 ;  /* 0x00000084ff84723e */ /* 0x000fe200000000ff */
[-C--:B------:R-:W-:Y:S01]  /*9a20*/  FMUL R139, R139, R154.reuse ;  /* 0x0000009a8b8b7220 */ /* 0x080fe20000400000 */
[----:B------:R-:W-:Y:S01]  /*9a30*/  ISETP.GT.AND P1, PT, R14, 0x19, PT ;  /* 0x000000190e00780c */ /* 0x000fe20003f24270 */
[----:B------:R-:W-:Y:S01]  /*9a40*/  @P0 STG.E.U16 desc[UR36][R8.64+0x12], R127 ;  /* 0x0000127f08000986 */ /* 0x000fe2000c101524 */
[----:B------:R-:W-:Y:S01]  /*9a50*/  ISETP.GT.AND P0, PT, R3, RZ, P3 ;  /* 0x000000ff0300720c */ /* 0x000fe20001f04270 */
[-C--:B------:R-:W-:Y:S01]  /*9a60*/  FMUL R140, R140, R154.reuse ;  /* 0x0000009a8c8c7220 */ /* 0x080fe20000400000 */
[----:B------:R-:W-:Y:S01]  /*9a70*/  F2FP.F16.F32.PACK_AB R133, RZ, R133 ;  /* 0x00000085ff85723e */ /* 0x000fe200000000ff */
[----:B------:R-:W-:Y:S01]  /*9a80*/  FMUL R141, R141, R154 ;  /* 0x0000009a8d8d7220 */ /* 0x000fe20000400000 */
[----:B------:R-:W-:Y:S01]  /*9a90*/  F2FP.F16.F32.PACK_AB R134, RZ, R134 ;  /* 0x00000086ff86723e */ /* 0x000fe200000000ff */
        /* <DEDUP_REMOVED lines=8> */
[----:B------:R1:W-:Y:S01]  /*9b20*/  @P0 STG.E.U16 desc[UR36][R4.64+0x20], R128 ;  /* 0x0000208004000986 */ /* 0x0003e2000c101524 */
[----:B0-----:R-:W-:Y:S01]  /*9b30*/  IADD3 R6, P0, R11, R4, RZ ;  /* 0x000000040b067210 */ /* 0x001fe20007f1e0ff */
[-C--:B------:R-:W-:Y:S01]  /*9b40*/  FMUL R146, R146, R154.reuse ;  /* 0x0000009a92927220 */ /* 0x080fe20000400000 */
[----:B------:R-:W-:Y:S01]  /*9b50*/  F2FP.F16.F32.PACK_AB R139, RZ, R139 ;  /* 0x0000008bff8b723e */ /* 0x000fe200000000ff */
[----:B------:R-:W-:Y:S01]  /*9b60*/  FMUL R147, R147, R154 ;  /* 0x0000009a93937220 */ /* 0x000fe20000400000 */
[----:B------:R-:W-:Y:S01]  /*9b70*/  F2FP.F16.F32.PACK_AB R140, RZ, R140 ;  /* 0x0000008cff8c723e */ /* 0x000fe200000000ff */
[--C-:B------:R-:W-:Y:S01]  /*9b80*/  IMAD.X R7, R13, 0x1, R5.reuse, P0 ;  /* 0x000000010d077824 */ /* 0x100fe200000e0605 */
[----:B------:R-:W-:Y:S01]  /*9b90*/  IADD3 R124, P0, R15, R4, RZ ;  /* 0x000000040f7c7210 */ /* 0x000fe20007f1e0ff */
[-C--:B------:R-:W-:Y:S01]  /*9ba0*/  FMUL R148, R148, R154.reuse ;  /* 0x0000009a94947220 */ /* 0x080fe20000400000 */
[----:B------:R-:W-:Y:S01]  /*9bb0*/  ISETP.GT.AND P5, PT, R14, 0x29, PT ;  /* 0x000000290e00780c */ /* 0x000fe20003fa4270 */
[-C--:B------:R-:W-:Y:S01]  /*9bc0*/  FMUL R149, R149, R154.reuse ;  /* 0x0000009a95957220 */ /* 0x080fe20000400000 */
[----:B------:R-:W-:Y:S01]  /*9bd0*/  F2FP.F16.F32.PACK_AB R141, RZ, R141 ;  /* 0x0000008dff8d723e */ /* 0x000fe200000000ff */
[----:B------:R-:W-:Y:S01]  /*9be0*/  IMAD.X R125, R13, 0x1, R5, P0 ;  /* 0x000000010d7d7824 */ /* 0x000fe200000e0605 */
[----:B------:R-:W-:Y:S01]  /*9bf0*/  ISETP.GT.AND P0, PT, R3, RZ, P2 ;  /* 0x000000ff0300720c */ /* 0x000fe20001704270 */
        /* <DEDUP_REMOVED lines=12> */
[----:B------:R0:W-:Y:S01]  /*9cc0*/  @P0 STG.E.U16 desc[UR36][R4.64+0x22], R129 ;  /* 0x0000228104000986 */ /* 0x0001e2000c101524 */
[----:B------:R-:W-:Y:S01]  /*9cd0*/  ISETP.GT.AND P0, PT, R3, 0x8, P3 ;  /* 0x000000080300780c */ /* 0x000fe20001f04270 */
[-C--:B------:R-:W-:Y:S01]  /*9ce0*/  FMUL R92, R92, R154.reuse ;  /* 0x0000009a5c5c7220 */ /* 0x080fe20000400000 */
[----:B------:R-:W-:Y:S01]  /*9cf0*/  ISETP.GT.AND P3, PT, R14, 0x30, PT ;  /* 0x000000300e00780c */ /* 0x000fe20003f64270 */
        /* <DEDUP_REMOVED lines=8> */
[-C--:B------:R-:W-:Y:S01]  /*9d80*/  FMUL R97, R97, R154.reuse ;  /* 0x0000009a61617220 */ /* 0x080fe20000400000 */
[----:B------:R-:W-:Y:S01]  /*9d90*/  LOP3.LUT R123, R11, 0x10, RZ, 0xfc, !PT ;  /* 0x000000100b7b7812 */ /* 0x000fe200078efcff */
[----:B------:R2:W-:Y:S01]  /*9da0*/  @P0 STG.E.U16 desc[UR36][R8.64+0x20], R130 ;  /* 0x0000208208000986 */ /* 0x0005e2000c101524 */
[----:B------:R-:W-:Y:S01]  /*9db0*/  ISETP.GT.AND P0, PT, R3, 0x8, P2 ;  /* 0x000000080300780c */ /* 0x000fe20001704270 */
[-C--:B------:R-:W-:Y:S01]  /*9dc0*/  FMUL R98, R98, R154.reuse ;  /* 0x0000009a62627220 */ /* 0x080fe20000400000 */
[----:B------:R-:W-:Y:S01]  /*9dd0*/  ISETP.GT.AND P2, PT, R14, 0x18, PT ;  /* 0x000000180e00780c */ /* 0x000fe20003f44270 */
[----:B------:R-:W-:Y:S01]  /*9de0*/  FMUL R99, R99, R154 ;  /* 0x0000009a63637220 */ /* 0x000fe20000400000 */
[----:B------:R-:W-:Y:S01]  /*9df0*/  F2FP.F16.F32.PACK_AB R88, RZ, R88 ;  /* 0x00000058ff58723e */ /* 0x000fe200000000ff */
[-C--:B------:R-:W-:Y:S01]  /*9e00*/  FMUL R100, R100, R154.reuse ;  /* 0x0000009a64647220 */ /* 0x080fe20000400000 */
[----:B------:R-:W-:Y:S01]  /*9e10*/  LOP3.LUT R121, R11, 0x12, RZ, 0xfc, !PT ;  /* 0x000000120b797812 */ /* 0x000fe200078efcff */
[-C--:B------:R-:W-:Y:S01]  /*9e20*/  FMUL R101, R101, R154.reuse ;  /* 0x0000009a65657220 */ /* 0x080fe20000400000 */
[----:B------:R-:W-:Y:S01]  /*9e30*/  F2FP.F16.F32.PACK_AB R89, RZ, R89 ;  /* 0x00000059ff59723e */ /* 0x000fe200000000ff */
[----:B------:R-:W-:Y:S01]  /*9e40*/  FMUL R102, R102, R154 ;  /* 0x0000009a66667220 */ /* 0x000fe20000400000 */
[----:B------:R-:W-:Y:S01]  /*9e50*/  F2FP.F16.F32.PACK_AB R90, RZ, R90 ;  /* 0x0000005aff5a723e */ /* 0x000fe200000000ff */
[-C--:B------:R-:W-:Y:S01]  /*9e60*/  FMUL R103, R103, R154.reuse ;  /* 0x0000009a67677220 */ /* 0x080fe20000400000 */
[----:B------:R-:W-:Y:S01]  /*9e70*/  F2FP.F16.F32.PACK_AB R91, RZ, R91 ;  /* 0x0000005bff5b723e */ /* 0x000fe200000000ff */
[----:B------:R3:W-:Y:S01]  /*9e80*/  @P0 STG.E.U16 desc[UR36][R8.64+0x22], R131 ;  /* 0x0000228308000986 */ /* 0x0007e2000c101524 */
[----:B------:R-:W-:Y:S01]  /*9e90*/  ISETP.GT.AND P0, PT, R3, RZ, P2 ;  /* 0x000000ff0300720c */ /* 0x000fe20001704270 */
[-C--:B------:R-:W-:Y:S01]  /*9ea0*/  FMUL R104, R104, R154.reuse ;  /* 0x0000009a68687220 */ /* 0x080fe20000400000 */
[----:B------:R-:W-:Y:S01]  /*9eb0*/  PRMT R10, R91, 0x7610, R10 ;  /* 0x000076105b0a7816 */ /* 0x000fe2000000000a */
        /* <DEDUP_REMOVED lines=10> */
[----:B------:R-:W-:Y:S01]  /*9f60*/  @P0 STG.E.U16 desc[UR36][R4.64+0x30], R132 ;  /* 0x0000308404000986 */ /* 0x000fe2000c101524 */
        /* <DEDUP_REMOVED lines=27> */
[----:B------:R-:W-:Y:S01]  /*a120*/  @P0 STG.E.U16 desc[UR36][R8.64+0x30], R134 ;  /* 0x0000308608000986 */ /* 0x000fe2000c101524 */
[----:B------:R-:W-:Y:S01]  /*a130*/  ISETP.GT.AND P0, PT, R3, 0x8, P1 ;  /* 0x000000080300780c */ /* 0x000fe20000f04270 */
[-C--:B------:R-:W-:Y:S01]  /*a140*/  FMUL R58, R58, R154.reuse ;  /* 0x0000009a3a3a7220 */ /* 0x080fe20000400000 */
[----:B------:R-:W-:Y:S01]  /*a150*/  ISETP.GT.AND P1, PT, R14, 0x21, PT ;  /* 0x000000210e00780c */ /* 0x000fe20003f24270 */
        /* <DEDUP_REMOVED lines=137> */
[----:B------:R-:W-:Y:S01]  /*a9f0*/  ISETP.GT.AND P0, PT, R14, 0x31, PT ;  /* 0x000000310e00780c */ /* 0x000fe20003f04270 */
[----:B------:R-:W-:Y:S01]  /*aa00*/  FMUL R54, R54, R154 ;  /* 0x0000009a36367220 */ /* 0x000fe20000400000 */
[----:B------:R-:W-:Y:S01]  /*aa10*/  F2FP.F16.F32.PACK_AB R36, RZ, R36 ;  /* 0x00000024ff24723e */ /* 0x000fe200000000ff */
[----:B------:R-:W-:Y:S01]  /*aa20*/  FMUL R55, R55, R154 ;  /* 0x0000009a37377220 */ /* 0x000fe20000400000 */
[----:B------:R-:W-:-:S02]  /*aa30*/  ISETP.GT.AND P1, PT, R3, RZ, P0 ;  /* 0x000000ff0300720c */ /* 0x000fc40000724270 */
[----:B------:R-:W-:Y:S02]  /*aa40*/  F2FP.F16.F32.PACK_AB R37, RZ, R37 ;  /* 0x00000025ff25723e */ /* 0x000fe400000000ff */
[----:B------:R-:W-:Y:S02]  /*aa50*/  F2FP.F16.F32.PACK_AB R38, RZ, R38 ;  /* 0x00000026ff26723e */ /* 0x000fe400000000ff */
[----:B------:R-:W-:Y:S02]  /*aa60*/  F2FP.F16.F32.PACK_AB R39, RZ, R39 ;  /* 0x00000027ff27723e */ /* 0x000fe400000000ff */
[----:B------:R-:W-:Y:S02]  /*aa70*/  F2FP.F16.F32.PACK_AB R40, RZ, R40 ;  /* 0x00000028ff28723e */ /* 0x000fe400000000ff */
[----:B------:R-:W-:Y:S02]  /*aa80*/  F2FP.F16.F32.PACK_AB R41, RZ, R41 ;  /* 0x00000029ff29723e */ /* 0x000fe400000000ff */
[----:B------:R-:W-:Y:S01]  /*aa90*/  F2FP.F16.F32.PACK_AB R42, RZ, R42 ;  /* 0x0000002aff2a723e */ /* 0x000fe200000000ff */
[----:B------:R-:W-:Y:S01]  /*aaa0*/  @P1 STG.E.U16 desc[UR36][R4.64+0x62], R145 ;  /* 0x0000629104001986 */ /* 0x000fe2000c101524 */
[----:B------:R-:W-:-:S02]  /*aab0*/  ISETP.GT.AND P1, PT, R3, 0x8, P3 ;  /* 0x000000080300780c */ /* 0x000fc40001f24270 */
        /* <DEDUP_REMOVED lines=15> */
[----:B------:R-:W-:-:S02]  /*abb0*/  ISETP.GT.AND P1, PT, R3, RZ, P2 ;  /* 0x000000ff0300720c */ /* 0x000fc40001724270 */
[----:B------:R-:W-:-:S11]  /*abc0*/  F2FP.F16.F32.PACK_AB R55, RZ, R55 ;  /* 0x00000037ff37723e */ /* 0x000fd600000000ff */
[----:B------:R-:W-:Y:S01]  /*abd0*/  @P1 STG.E.U16 desc[UR36][R4.64+0x70], R148 ;  /* 0x0000709404001986 */ /* 0x000fe2000c101524 */
[----:B------:R-:W-:-:S04]  /*abe0*/  ISETP.GT.AND P1, PT, R14, 0x39, PT ;  /* 0x000000390e00780c */ /* 0x000fc80003f24270 */
[----:B------:R-:W-:-:S13]  /*abf0*/  ISETP.GT.AND P6, PT, R3, RZ, P1 ;  /* 0x000000ff0300720c */ /* 0x000fda0000fc4270 */
[----:B------:R-:W-:Y:S01]  /*ac00*/  @P6 STG.E.U16 desc[UR36][R4.64+0x72], R149 ;  /* 0x0000729504006986 */ /* 0x000fe2000c101524 */
[----:B------:R-:W-:-:S13]  /*ac10*/  ISETP.GT.AND P6, PT, R3, 0x8, P2 ;  /* 0x000000080300780c */ /* 0x000fda00017c4270 */
[----:B------:R-:W-:Y:S01]  /*ac20*/  @P6 STG.E.U16 desc[UR36][R8.64+0x70], R150 ;  /* 0x0000709608006986 */ /* 0x000fe2000c101524 */
[----:B------:R-:W-:-:S13]  /*ac30*/  ISETP.GT.AND P6, PT, R3, 0x8, P1 ;  /* 0x000000080300780c */ /* 0x000fda0000fc4270 */
[----:B------:R-:W-:Y:S01]  /*ac40*/  @P6 STG.E.U16 desc[UR36][R8.64+0x72], R151 ;  /* 0x0000729708006986 */ /* 0x000fe2000c101524 */
[----:B-1----:R-:W-:-:S05]  /*ac50*/  IADD3 R128, P6, R123, R4, RZ ;  /* 0x000000047b807210 */ /* 0x002fca0007fde0ff */
[----:B0-----:R-:W-:Y:S01]  /*ac60*/  IMAD.X R129, R13, 0x1, R5, P6 ;  /* 0x000000010d817824 */ /* 0x001fe200030e0605 */
[----:B------:R-:W-:-:S13]  /*ac70*/  ISETP.GT.AND P6, PT, R3, 0x80, P4 ;  /* 0x000000800300780c */ /* 0x000fda00027c4270 */
[----:B------:R-:W-:Y:S01]  /*ac80*/  @P6 STG.E.U16 desc[UR36][R6.64], R88 ;  /* 0x0000005806006986 */ /* 0x000fe2000c101524 */
[----:B--2---:R-:W-:-:S05]  /*ac90*/  IADD3 R130, P6, R121, R4, RZ ;  /* 0x0000000479827210 */ /* 0x004fca0007fde0ff */
[----:B---3--:R-:W-:Y:S01]  /*aca0*/  IMAD.X R131, R13, 0x1, R5, P6 ;  /* 0x000000010d837824 */ /* 0x008fe200030e0605 */
[----:B------:R-:W-:-:S04]  /*acb0*/  ISETP.GT.AND P6, PT, R14, 0x1, PT ;  /* 0x000000010e00780c */ /* 0x000fc80003fc4270 */
[----:B------:R-:W-:-:S13]  /*acc0*/  ISETP.GT.AND P6, PT, R3, 0x80, P6 ;  /* 0x000000800300780c */ /* 0x000fda00037c4270 */
[----:B------:R0:W-:Y:S01]  /*acd0*/  @P6 STG.E.U16 desc[UR36][R124.64], R89 ;  /* 0x000000597c006986 */ /* 0x0001e2000c101524 */
[----:B------:R-:W-:-:S05]  /*ace0*/  IADD3 R20, P6, R11, R8, RZ ;  /* 0x000000080b147210 */ /* 0x000fca0007fde0ff */
[----:B------:R-:W-:Y:S01]  /*acf0*/  IMAD.X R21, R13, 0x1, R9, P6 ;  /* 0x000000010d157824 */ /* 0x000fe200030e0609 */
[----:B------:R-:W-:Y:S02]  /*ad00*/  ISETP.GT.AND P6, PT, R3, 0x88, P4 ;  /* 0x000000880300780c */ /* 0x000fe400027c4270 */
[----:B0-----:R-:W-:-:S11]  /*ad10*/  LOP3.LUT R89, R11, 0x20, RZ, 0xfc, !PT ;  /* 0x000000200b597812 */ /* 0x001fd600078efcff */
[----:B------:R-:W-:Y:S01]  /*ad20*/  @P6 STG.E.U16 desc[UR36][R20.64], R90 ;  /* 0x0000005a14006986 */ /* 0x000fe2000c101524 */
[----:B------:R-:W-:-:S05]  /*ad30*/  IADD3 R126, P6, R15, R8, RZ ;  /* 0x000000080f7e7210 */ /* 0x000fca0007fde0ff */
[----:B------:R-:W-:Y:S01]  /*ad40*/  IMAD.X R127, R13, 0x1, R9, P6 ;  /* 0x000000010d7f7824 */ /* 0x000fe200030e0609 */
[----:B------:R-:W-:-:S04]  /*ad50*/  ISETP.GT.AND P6, PT, R14, 0x1, PT ;  /* 0x000000010e00780c */ /* 0x000fc80003fc4270 */
[----:B------:R-:W-:-:S13]  /*ad60*/  ISETP.GT.AND P6, PT, R3, 0x88, P6 ;  /* 0x000000880300780c */ /* 0x000fda00037c4270 */
[----:B------:R0:W-:Y:S01]  /*ad70*/  @P6 STG.E.U16 desc[UR36][R126.64], R10 ;  /* 0x0000000a7e006986 */ /* 0x0001e2000c101524 */
[----:B------:R-:W-:-:S05]  /*ad80*/  IADD3 R132, P6, R89, R4, RZ ;  /* 0x0000000459847210 */ /* 0x000fca0007fde0ff */
[----:B------:R-:W-:Y:S01]  /*ad90*/  IMAD.X R133, R13, 0x1, R5, P6 ;  /* 0x000000010d857824 */ /* 0x000fe200030e0605 */
[----:B------:R-:W-:-:S04]  /*ada0*/  ISETP.GT.AND P6, PT, R14, 0x8, PT ;  /* 0x000000080e00780c */ /* 0x000fc80003fc4270 */
[----:B------:R-:W-:Y:S02]  /*adb0*/  ISETP.GT.AND P6, PT, R3, 0x80, P6 ;  /* 0x000000800300780c */ /* 0x000fe400037c4270 */
[----:B0-----:R-:W-:Y:S02]  /*adc0*/  PRMT R10, R95, 0x7610, R10 ;  /* 0x000076105f0a7816 */ /* 0x001fe4000000000a */
[----:B------:R-:W-:-:S09]  /*add0*/  LOP3.LUT R95, R11, 0x32, RZ, 0xfc, !PT ;  /* 0x000000320b5f7812 */ /* 0x000fd200078efcff */
        /* <DEDUP_REMOVED lines=105> */
[----:B------:R-:W-:-:S13]  /*b470*/  ISETP.GT.AND P6, PT, R3, 0x88, P5 ;  /* 0x000000880300780c */ /* 0x000fda0002fc4270 */
[----:B------:R0:W-:Y:S01]  /*b480*/  @P6 STG.E.U16 desc[UR36][R126.64], R10 ;  /* 0x0000000a7e006986 */ /* 0x0001e2000c101524 */
[----:B------:R-:W-:-:S05]  /*b490*/  IADD3 R128, P6, R109, R4, RZ ;  /* 0x000000046d807210 */ /* 0x000fca0007fde0ff */
[----:B------:R-:W-:Y:S01]  /*b4a0*/  IMAD.X R129, R13, 0x1, R5, P6 ;  /* 0x000000010d817824 */ /* 0x000fe200030e0605 */
[----:B------:R-:W-:Y:S02]  /*b4b0*/  ISETP.GT.AND P6, PT, R3, 0x80, P3 ;  /* 0x000000800300780c */ /* 0x000fe40001fc4270 */
[----:B0-----:R-:W-:-:S11]  /*b4c0*/  PRMT R10, R114, 0x7610, R10 ;  /* 0x00007610720a7816 */ /* 0x001fd6000000000a */
[----:B------:R0:W-:Y:S01]  /*b4d0*/  @P6 STG.E.U16 desc[UR36][R132.64], R112 ;  /* 0x0000007084006986 */ /* 0x0001e2000c101524 */
[----:B------:R-:W-:-:S05]  /*b4e0*/  IADD3 R124, P6, R111, R4, RZ ;  /* 0x000000046f7c7210 */ /* 0x000fca0007fde0ff */
[----:B------:R-:W-:Y:S01]  /*b4f0*/  IMAD.X R125, R13, 0x1, R5, P6 ;  /* 0x000000010d7d7824 */ /* 0x000fe200030e0605 */
[----:B------:R-:W-:-:S13]  /*b500*/  ISETP.GT.AND P6, PT, R3, 0x80, P0 ;  /* 0x000000800300780c */ /* 0x000fda00007c4270 */
[----:B------:R1:W-:Y:S01]  /*b510*/  @P6 STG.E.U16 desc[UR36][R134.64], R113 ;  /* 0x0000007186006986 */ /* 0x0003e2000c101524 */
[----:B------:R-:W-:-:S05]  /*b520*/  IADD3 R4, P6, R105, R8, RZ ;  /* 0x0000000869047210 */ /* 0x000fca0007fde0ff */
[----:B------:R-:W-:Y:S01]  /*b530*/  IMAD.X R5, R13, 0x1, R9, P6 ;  /* 0x000000010d057824 */ /* 0x000fe200030e0609 */
[----:B------:R-:W-:-:S13]  /*b540*/  ISETP.GT.AND P6, PT, R3, 0x88, P3 ;  /* 0x000000880300780c */ /* 0x000fda0001fc4270 */
[----:B------:R-:W-:Y:S01]  /*b550*/  @P6 STG.E.U16 desc[UR36][R4.64], R10 ;  /* 0x0000000a04006986 */ /* 0x000fe2000c101524 */
[----:B0-----:R-:W-:-:S05]  /*b560*/  IADD3 R112, P6, R107, R8, RZ ;  /* 0x000000086b707210 */ /* 0x001fca0007fde0ff */
[----:B-1----:R-:W-:Y:S01]  /*b570*/  IMAD.X R113, R13, 0x1, R9, P6 ;  /* 0x000000010d717824 */ /* 0x002fe200030e0609 */
[----:B------:R-:W-:-:S13]  /*b580*/  ISETP.GT.AND P6, PT, R3, 0x88, P0 ;  /* 0x000000880300780c */ /* 0x000fda00007c4270 */
[----:B------:R0:W-:Y:S01]  /*b590*/  @P6 STG.E.U16 desc[UR36][R112.64], R115 ;  /* 0x0000007370006986 */ /* 0x0001e2000c101524 */
[----:B------:R-:W-:-:S05]  /*b5a0*/  IADD3 R114, P6, R109, R8, RZ ;  /* 0x000000086d727210 */ /* 0x000fca0007fde0ff */
[----:B0-----:R-:W-:Y:S01]  /*b5b0*/  IMAD.X R115, R13, 0x1, R9, P6 ;  /* 0x000000010d737824 */ /* 0x001fe200030e0609 */
[----:B------:R-:W-:-:S13]  /*b5c0*/  ISETP.GT.AND P6, PT, R3, 0x80, P2 ;  /* 0x000000800300780c */ /* 0x000fda00017c4270 */
        /* <DEDUP_REMOVED lines=13> */
[----:B0-----:R-:W-:-:S05]  /*b6a0*/  IADD3 R116, P6, R123, R6, RZ ;  /* 0x000000067b747210 */ /* 0x001fca0007fde0ff */
[----:B-1----:R-:W-:Y:S01]  /*b6b0*/  IMAD.X R117, R13, 0x1, R7, P6 ;  /* 0x000000010d757824 */ /* 0x002fe200030e0607 */
[----:B------:R-:W-:-:S13]  /*b6c0*/  ISETP.GT.AND P6, PT, R3, 0x100, P4 ;  /* 0x000001000300780c */ /* 0x000fda00027c4270 */
[----:B------:R0:W-:Y:S01]  /*b6d0*/  @P6 STG.E.U16 desc[UR36][R4.64], R56 ;  /* 0x0000003804006986 */ /* 0x0001e2000c101524 */
[----:B--2---:R-:W-:-:S05]  /*b6e0*/  IADD3 R114, P6, R121, R6, RZ ;  /* 0x0000000679727210 */ /* 0x004fca0007fde0ff */
[----:B------:R-:W-:Y:S01]  /*b6f0*/  IMAD.X R115, R13, 0x1, R7, P6 ;  /* 0x000000010d737824 */ /* 0x000fe200030e0607 */
[----:B------:R-:W-:-:S04]  /*b700*/  ISETP.GT.AND P6, PT, R14, 0x1, PT ;  /* 0x000000010e00780c */ /* 0x000fc80003fc4270 */
[----:B------:R-:W-:-:S13]  /*b710*/  ISETP.GT.AND P6, PT, R3, 0x100, P6 ;  /* 0x000001000300780c */ /* 0x000fda00037c4270 */
[----:B------:R1:W-:Y:S01]  /*b720*/  @P6 STG.E.U16 desc[UR36][R112.64], R57 ;  /* 0x0000003970006986 */ /* 0x0003e2000c101524 */
[----:B---3--:R-:W-:-:S05]  /*b730*/  IADD3 R8, P6, R11, R20, RZ ;  /* 0x000000140b087210 */ /* 0x008fca0007fde0ff */
[----:B------:R-:W-:Y:S01]  /*b740*/  IMAD.X R9, R13, 0x1, R21, P6 ;  /* 0x000000010d097824 */ /* 0x000fe200030e0615 */
[----:B------:R-:W-:-:S13]  /*b750*/  ISETP.GT.AND P6, PT, R3, 0x108, P4 ;  /* 0x000001080300780c */ /* 0x000fda00027c4270 */
[----:B------:R-:W-:Y:S01]  /*b760*/  @P6 STG.E.U16 desc[UR36][R8.64], R58 ;  /* 0x0000003a08006986 */ /* 0x000fe2000c101524 */
[----:B0-----:R-:W-:-:S05]  /*b770*/  IADD3 R56, P6, R15, R20, RZ ;  /* 0x000000140f387210 */ /* 0x001fca0007fde0ff */
[----:B-1----:R-:W-:Y:S01]  /*b780*/  IMAD.X R57, R13, 0x1, R21, P6 ;  /* 0x000000010d397824 */ /* 0x002fe200030e0615 */
[----:B------:R-:W-:-:S04]  /*b790*/  ISETP.GT.AND P6, PT, R14, 0x1, PT ;  /* 0x000000010e00780c */ /* 0x000fc80003fc4270 */
[----:B------:R-:W-:-:S13]  /*b7a0*/  ISETP.GT.AND P6, PT, R3, 0x108, P6 ;  /* 0x000001080300780c */ /* 0x000fda00037c4270 */
[----:B------:R0:W-:Y:S01]  /*b7b0*/  @P6 STG.E.U16 desc[UR36][R56.64], R59 ;  /* 0x0000003b38006986 */ /* 0x0001e2000c101524 */
        /* <DEDUP_REMOVED lines=10> */
[----:B0-----:R-:W-:-:S05]  /*b860*/  IADD3 R56, P6, R123, R20, RZ ;  /* 0x000000147b387210 */ /* 0x001fca0007fde0ff */
        /* <DEDUP_REMOVED lines=9> */
[----:B-1----:R-:W-:-:S05]  /*b900*/  IADD3 R60, P6, R93, R6, RZ ;  /* 0x000000065d3c7210 */ /* 0x002fca0007fde0ff */
[----:B--2---:R-:W-:Y:S01]  /*b910*/  IMAD.X R61, R13, 0x1, R7, P6 ;  /* 0x000000010d3d7824 */ /* 0x004fe200030e0607 */
[----:B------:R-:W-:-:S04]  /*b920*/  ISETP.GT.AND P6, PT, R14, 0x10, PT ;  /* 0x000000100e00780c */ /* 0x000fc80003fc4270 */
[----:B------:R-:W-:-:S13]  /*b930*/  ISETP.GT.AND P6, PT, R3, 0x100, P6 ;  /* 0x000001000300780c */ /* 0x000fda00037c4270 */
[----:B------:R1:W-:Y:S01]  /*b940*/  @P6 STG.E.U16 desc[UR36][R112.64], R64 ;  /* 0x0000004070006986 */ /* 0x0003e2000c101524 */
[----:B0-----:R-:W-:-:S05]  /*b950*/  IADD3 R62, P6, R95, R6, RZ ;  /* 0x000000065f3e7210 */ /* 0x001fca0007fde0ff */
[----:B---3--:R-:W-:Y:S01]  /*b960*/  IMAD.X R63, R13, 0x1, R7, P6 ;  /* 0x000000010d3f7824 */ /* 0x008fe200030e0607 */
        /* <DEDUP_REMOVED lines=14> */
[----:B0-----:R-:W-:Y:S01]  /*ba50*/  IMAD.X R65, R13, 0x1, R7, P6 ;  /* 0x000000010d417824 */ /* 0x001fe200030e0607 */
[----:B------:R-:W-:-:S04]  /*ba60*/  ISETP.GT.AND P6, PT, R14, 0x18, PT ;  /* 0x000000180e00780c */ /* 0x000fc80003fc4270 */
[----:B------:R-:W-:-:S13]  /*ba70*/  ISETP.GT.AND P6, PT, R3, 0x100, P6 ;  /* 0x000001000300780c */ /* 0x000fda00037c4270 */
[----:B------:R0:W-:Y:S01]  /*ba80*/  @P6 STG.E.U16 desc[UR36][R60.64], R68 ;  /* 0x000000443c006986 */ /* 0x0001e2000c101524 */
[----:B--2---:R-:W-:-:S05]  /*ba90*/  IADD3 R66, P6, R99, R6, RZ ;  /* 0x0000000663427210 */ /* 0x004fca0007fde0ff */
        /* <DEDUP_REMOVED lines=19> */
[----:B-1----:R-:W-:-:S05]  /*bbd0*/  IADD3 R62, P6, R103, R6, RZ ;  /* 0x00000006673e7210 */ /* 0x002fca0007fde0ff */
[----:B------:R-:W-:Y:S01]  /*bbe0*/  IMAD.X R63, R13, 0x1, R7, P6 ;  /* 0x000000010d3f7824 */ /* 0x000fe200030e0607 */
[----:B------:R-:W-:-:S04]  /*bbf0*/  ISETP.GT.AND P6, PT, R14, 0x21, PT ;  /* 0x000000210e00780c */ /* 0x000fc80003fc4270 */
        /* <DEDUP_REMOVED lines=29> */
[----:B------:R3:W-:Y:S01]  /*bdd0*/  @P6 STG.E.U16 desc[UR36][R58.64], R79 ;  /* 0x0000004f3a006986 */ /* 0x0007e2000c101524 */
[----:B0-----:R-:W-:-:S05]  /*bde0*/  IADD3 R60, P6, R109, R6, RZ ;  /* 0x000000066d3c7210 */ /* 0x001fca0007fde0ff */
[----:B------:R-:W-:Y:S01]  /*bdf0*/  IMAD.X R61, R13, 0x1, R7, P6 ;  /* 0x000000010d3d7824 */ /* 0x000fe200030e0607 */
[----:B------:R-:W-:-:S13]  /*be00*/  ISETP.GT.AND P6, PT, R3, 0x100, P3 ;  /* 0x000001000300780c */ /* 0x000fda0001fc4270 */
[----:B------:R-:W-:Y:S01]  /*be10*/  @P6 STG.E.U16 desc[UR36][R64.64], R80 ;  /* 0x0000005040006986 */ /* 0x000fe2000c101524 */
[----:B-1----:R-:W-:-:S05]  /*be20*/  IADD3 R62, P6, R111, R6, RZ ;  /* 0x000000066f3e7210 */ /* 0x002fca0007fde0ff */
[----:B------:R-:W-:Y:S01]  /*be30*/  IMAD.X R63, R13, 0x1, R7, P6 ;  /* 0x000000010d3f7824 */ /* 0x000fe200030e0607 */
[----:B------:R-:W-:-:S13]  /*be40*/  ISETP.GT.AND P6, PT, R3, 0x100, P0 ;  /* 0x000001000300780c */ /* 0x000fda00007c4270 */
[----:B------:R-:W-:Y:S01]  /*be50*/  @P6 STG.E.U16 desc[UR36][R66.64], R81 ;  /* 0x0000005142006986 */ /* 0x000fe2000c101524 */
[----:B------:R-:W-:-:S05]  /*be60*/  IADD3 R6, P6, R105, R20, RZ ;  /* 0x0000001469067210 */ /* 0x000fca0007fde0ff */
[----:B------:R-:W-:Y:S01]  /*be70*/  IMAD.X R7, R13, 0x1, R21, P6 ;  /* 0x000000010d077824 */ /* 0x000fe200030e0615 */
[----:B------:R-:W-:-:S13]  /*be80*/  ISETP.GT.AND P6, PT, R3, 0x108, P3 ;  /* 0x000001080300780c */ /* 0x000fda0001fc4270 */
[----:B------:R0:W-:Y:S01]  /*be90*/  @P6 STG.E.U16 desc[UR36][R6.64], R82 ;  /* 0x0000005206006986 */ /* 0x0001e2000c101524 */
[----:B--2---:R-:W-:-:S05]  /*bea0*/  IADD3 R56, P6, R107, R20, RZ ;  /* 0x000000146b387210 */ /* 0x004fca0007fde0ff */
[----:B------:R-:W-:Y:S01]  /*beb0*/  IMAD.X R57, R13, 0x1, R21, P6 ;  /* 0x000000010d397824 */ /* 0x000fe200030e0615 */
        /* <DEDUP_REMOVED lines=10> */
[----:B------:R-:W-:-:S05]  /*bf60*/  IADD3 R20, P6, R11, R4, RZ ;  /* 0x000000040b147210 */ /* 0x000fca0007fde0ff */
[----:B------:R-:W-:Y:S01]  /*bf70*/  IMAD.X R21, R13, 0x1, R5, P6 ;  /* 0x000000010d157824 */ /* 0x000fe200030e0605 */
        /* <DEDUP_REMOVED lines=8> */
[C---:B------:R-:W-:Y:S02]  /*c000*/  ISETP.GT.AND P6, PT, R3.reuse, 0x180, P4 ;  /* 0x000001800300780c */ /* 0x040fe400027c4270 */
[----:B------:R-:W-:-:S11]  /*c010*/  ISETP.GT.AND P4, PT, R3, 0x188, P4 ;  /* 0x000001880300780c */ /* 0x000fd60002784270 */
        /* <DEDUP_REMOVED lines=9> */
[----:B------:R1:W-:Y:S01]  /*c0b0*/  @P4 STG.E.U16 desc[UR36][R6.64], R26 ;  /* 0x0000001a06004986 */ /* 0x0003e2000c101524 */
[----:B------:R-:W-:-:S05]  /*c0c0*/  IADD3 R10, P4, R15, R8, RZ ;  /* 0x000000080f0a7210 */ /* 0x000fca0007f9e0ff */
[----:B------:R-:W-:Y:S01]  /*c0d0*/  IMAD.X R11, R13, 0x1, R9, P4 ;  /* 0x000000010d0b7824 */ /* 0x000fe200020e0609 */
[----:B------:R-:W-:Y:S02]  /*c0e0*/  ISETP.GT.AND P4, PT, R3, 0x188, P6 ;  /* 0x000001880300780c */ /* 0x000fe40003784270 */
[----:B------:R-:W-:-:S11]  /*c0f0*/  ISETP.GT.AND P6, PT, R14, 0x8, PT ;  /* 0x000000080e00780c */ /* 0x000fd60003fc4270 */
[----:B------:R3:W-:Y:S01]  /*c100*/  @P4 STG.E.U16 desc[UR36][R10.64], R27 ;  /* 0x0000001b0a004986 */ /* 0x0007e2000c101524 */
[----:B--2---:R-:W-:-:S05]  /*c110*/  IADD3 R20, P4, R89, R4, RZ ;  /* 0x0000000459147210 */ /* 0x004fca0007f9e0ff */
[----:B------:R-:W-:Y:S01]  /*c120*/  IMAD.X R21, R13, 0x1, R5, P4 ;  /* 0x000000010d157824 */ /* 0x000fe200020e0605 */
[----:B------:R-:W-:Y:S02]  /*c130*/  ISETP.GT.AND P4, PT, R3, 0x180, P6 ;  /* 0x000001800300780c */ /* 0x000fe40003784270 */
[----:B------:R-:W-:-:S11]  /*c140*/  ISETP.GT.AND P6, PT, R14, 0x9, PT ;  /* 0x000000090e00780c */ /* 0x000fd60003fc4270 */
[----:B------:R2:W-:Y:S01]  /*c150*/  @P4 STG.E.U16 desc[UR36][R60.64], R28 ;  /* 0x0000001c3c004986 */ /* 0x0005e2000c101524 */
[----:B------:R-:W-:-:S05]  /*c160*/  IADD3 R24, P4, R91, R4, RZ ;  /* 0x000000045b187210 */ /* 0x000fca0007f9e0ff */
[----:B0-----:R-:W-:Y:S01]  /*c170*/  IMAD.X R25, R13, 0x1, R5, P4 ;  /* 0x000000010d197824 */ /* 0x001fe200020e0605 */
[----:B------:R-:W-:-:S13]  /*c180*/  ISETP.GT.AND P4, PT, R3, 0x180, P6 ;  /* 0x000001800300780c */ /* 0x000fda0003784270 */
[----:B------:R0:W-:Y:S01]  /*c190*/  @P4 STG.E.U16 desc[UR36][R58.64], R29 ;  /* 0x0000001d3a004986 */ /* 0x0001e2000c101524 */
[----:B-1----:R-:W-:-:S05]  /*c1a0*/  IADD3 R6, P4, R123, R8, RZ ;  /* 0x000000087b067210 */ /* 0x002fca0007f9e0ff */
[----:B------:R-:W-:Y:S01]  /*c1b0*/  IMAD.X R7, R13, 0x1, R9, P4 ;  /* 0x000000010d077824 */ /* 0x000fe200020e0609 */
[----:B------:R-:W-:-:S04]  /*c1c0*/  ISETP.GT.AND P4, PT, R14, 0x8, PT ;  /* 0x000000080e00780c */ /* 0x000fc80003f84270 */
[----:B------:R-:W-:-:S13]  /*c1d0*/  ISETP.GT.AND P4, PT, R3, 0x188, P4 ;  /* 0x000001880300780c */ /* 0x000fda0002784270 */
[----:B------:R1:W-:Y:S01]  /*c1e0*/  @P4 STG.E.U16 desc[UR36][R6.64], R30 ;  /* 0x0000001e06004986 */ /* 0x0003e2000c101524 */
[----:B---3--:R-:W-:-:S05]  /*c1f0*/  IADD3 R10, P4, R121, R8, RZ ;  /* 0x00000008790a7210 */ /* 0x008fca0007f9e0ff */
[----:B------:R-:W-:Y:S01]  /*c200*/  IMAD.X R11, R13, 0x1, R9, P4 ;  /* 0x000000010d0b7824 */ /* 0x000fe200020e0609 */
[----:B------:R-:W-:Y:S02]  /*c210*/  ISETP.GT.AND P4, PT, R3, 0x188, P6 ;  /* 0x000001880300780c */ /* 0x000fe40003784270 */
[----:B------:R-:W-:-:S11]  /*c220*/  ISETP.GT.AND P6, PT, R14, 0x10, PT ;  /* 0x000000100e00780c */ /* 0x000fd60003fc4270 */
[----:B------:R3:W-:Y:S01]  /*c230*/  @P4 STG.E.U16 desc[UR36][R10.64], R31 ;  /* 0x0000001f0a004986 */ /* 0x0007e2000c101524 */
[----:B------:R-:W-:-:S05]  /*c240*/  IADD3 R26, P4, R93, R4, RZ ;  /* 0x000000045d1a7210 */ /* 0x000fca0007f9e0ff */
[----:B------:R-:W-:Y:S01]  /*c250*/  IMAD.X R27, R13, 0x1, R5, P4 ;  /* 0x000000010d1b7824 */ /* 0x000fe200020e0605 */
[----:B------:R-:W-:Y:S02]  /*c260*/  ISETP.GT.AND P4, PT, R3, 0x180, P6 ;  /* 0x000001800300780c */ /* 0x000fe40003784270 */
[----:B------:R-:W-:-:S11]  /*c270*/  ISETP.GT.AND P6, PT, R14, 0x11, PT ;  /* 0x000000110e00780c */ /* 0x000fd60003fc4270 */
[----:B------:R4:W-:Y:S01]  /*c280*/  @P4 STG.E.U16 desc[UR36][R20.64], R32 ;  /* 0x0000002014004986 */ /* 0x0009e2000c101524 */
[----:B--2---:R-:W-:-:S05]  /*c290*/  IADD3 R28, P4, R95, R4, RZ ;  /* 0x000000045f1c7210 */ /* 0x004fca0007f9e0ff */
        /* <DEDUP_REMOVED lines=13> */
[----:B----4-:R-:W-:-:S05]  /*c370*/  IADD3 R20, P4, R97, R4, RZ ;  /* 0x0000000461147210 */ /* 0x010fca0007f9e0ff */
[----:B------:R-:W-:Y:S01]  /*c380*/  IMAD.X R21, R13, 0x1, R5, P4 ;  /* 0x000000010d157824 */ /* 0x000fe200020e0605 */
[----:B------:R-:W-:Y:S02]  /*c390*/  ISETP.GT.AND P4, PT, R3, 0x180, P6 ;  /* 0x000001800300780c */ /* 0x000fe40003784270 */
[----:B------:R-:W-:-:S11]  /*c3a0*/  ISETP.GT.AND P6, PT, R14, 0x19, PT ;  /* 0x000000190e00780c */ /* 0x000fd60003fc4270 */
[----:B------:R3:W-:Y:S01]  /*c3b0*/  @P4 STG.E.U16 desc[UR36][R26.64], R36 ;  /* 0x000000241a004986 */ /* 0x0007e2000c101524 */
[----:B0-----:R-:W-:-:S05]  /*c3c0*/  IADD3 R24, P4, R99, R4, RZ ;  /* 0x0000000463187210 */ /* 0x001fca0007f9e0ff */
[----:B------:R-:W-:Y:S01]  /*c3d0*/  IMAD.X R25, R13, 0x1, R5, P4 ;  /* 0x000000010d197824 */ /* 0x000fe200020e0605 */
        /* <DEDUP_REMOVED lines=9> */
[----:B------:R-:W-:Y:S02]  /*c470*/  ISETP.GT.AND P4, PT, R3, 0x188, P6 ;  /* 0x000001880300780c */ /* 0x000fe40003784270 */
[----:B------:R-:W-:-:S11]  /*c480*/  ISETP.GT.AND P6, PT, R14, 0x20, PT ;  /* 0x000000200e00780c */ /* 0x000fd60003fc4270 */
[----:B------:R2:W-:Y:S01]  /*c490*/  @P4 STG.E.U16 desc[UR36][R10.64], R39 ;  /* 0x000000270a004986 */ /* 0x0005e2000c101524 */
[----:B---3--:R-:W-:-:S05]  /*c4a0*/  IADD3 R26, P4, R101, R4, RZ ;  /* 0x00000004651a7210 */ /* 0x008fca0007f9e0ff */
[----:B------:R-:W-:Y:S01]  /*c4b0*/  IMAD.X R27, R13, 0x1, R5, P4 ;  /* 0x000000010d1b7824 */ /* 0x000fe200020e0605 */
[----:B------:R-:W-:Y:S02]  /*c4c0*/  ISETP.GT.AND P4, PT, R3, 0x180, P6 ;  /* 0x000001800300780c */ /* 0x000fe40003784270 */
[----:B------:R-:W-:-:S11]  /*c4d0*/  ISETP.GT.AND P6, PT, R14, 0x21, PT ;  /* 0x000000210e00780c */ /* 0x000fd60003fc4270 */
[----:B------:R3:W-:Y:S01]  /*c4e0*/  @P4 STG.E.U16 desc[UR36][R20.64], R40 ;  /* 0x0000002814004986 */ /* 0x0007e2000c101524 */
[----:B0-----:R-:W-:-:S05]  /*c4f0*/  IADD3 R28, P4, R103, R4, RZ ;  /* 0x00000004671c7210 */ /* 0x001fca0007f9e0ff */
[----:B------:R-:W-:Y:S01]  /*c500*/  IMAD.X R29, R13, 0x1, R5, P4 ;  /* 0x000000010d1d7824 */ /* 0x000fe200020e0605 */
[----:B------:R-:W-:-:S13]  /*c510*/  ISETP.GT.AND P4, PT, R3, 0x180, P6 ;  /* 0x000001800300780c */ /* 0x000fda0003784270 */
[----:B------:R-:W-:Y:S01]  /*c520*/  @P4 STG.E.U16 desc[UR36][R24.64], R41 ;  /* 0x0000002918004986 */ /* 0x000fe2000c101524 */
        /* <DEDUP_REMOVED lines=12> */
[----:B------:R-:W-:-:S13]  /*c5f0*/  ISETP.GT.AND P4, PT, R3, 0x180, P6 ;  /* 0x000001800300780c */ /* 0x000fda0003784270 */
[----:B------:R-:W-:Y:S01]  /*c600*/  @P4 STG.E.U16 desc[UR36][R26.64], R44 ;  /* 0x0000002c1a004986 */ /* 0x000fe2000c101524 */
[C---:B------:R-:W-:Y:S02]  /*c610*/  ISETP.GT.AND P4, PT, R3.reuse, 0x180, P5 ;  /* 0x000001800300780c */ /* 0x040fe40002f84270 */
[----:B------:R-:W-:-:S11]  /*c620*/  ISETP.GT.AND P5, PT, R3, 0x188, P5 ;  /* 0x000001880300780c */ /* 0x000fd60002fa4270 */
[----:B------:R-:W-:Y:S01]  /*c630*/  @P4 STG.E.U16 desc[UR36][R28.64], R45 ;  /* 0x0000002d1c004986 */ /* 0x000fe2000c101524 */
[----:B------:R-:W-:-:S13]  /*c640*/  ISETP.GT.AND P4, PT, R3, 0x188, P6 ;  /* 0x000001880300780c */ /* 0x000fda0003784270 */
[----:B------:R-:W-:Y:S01]  /*c650*/  @P4 STG.E.U16 desc[UR36][R20.64], R46 ;  /* 0x0000002e14004986 */ /* 0x000fe2000c101524 */
[----:B0-----:R-:W-:-:S05]  /*c660*/  IADD3 R6, P4, R103, R8, RZ ;  /* 0x0000000867067210 */ /* 0x001fca0007f9e0ff */
[----:B------:R-:W-:Y:S01]  /*c670*/  IMAD.X R7, R13, 0x1, R9, P4 ;  /* 0x000000010d077824 */ /* 0x000fe200020e0609 */
[C---:B------:R-:W-:Y:S02]  /*c680*/  ISETP.GT.AND P4, PT, R3.reuse, 0x180, P3 ;  /* 0x000001800300780c */ /* 0x040fe40001f84270 */
[----:B------:R-:W-:Y:S02]  /*c690*/  ISETP.GT.AND P3, PT, R3, 0x188, P3 ;  /* 0x000001880300780c */ /* 0x000fe40001f64270 */
[----:B------:R0:W-:Y:S01]  /*c6a0*/  @P5 STG.E.U16 desc[UR36][R6.64], R47 ;  /* 0x0000002f06005986 */ /* 0x0001e2000c101524 */
[----:B-1----:R-:W-:-:S05]  /*c6b0*/  IADD3 R10, P5, R105, R4, RZ ;  /* 0x00000004690a7210 */ /* 0x002fca0007fbe0ff */
[----:B------:R-:W-:-:S05]  /*c6c0*/  IMAD.X R11, R13, 0x1, R5, P5 ;  /* 0x000000010d0b7824 */ /* 0x000fca00028e0605 */
[----:B------:R1:W-:Y:S01]  /*c6d0*/  @P4 STG.E.U16 desc[UR36][R10.64], R48 ;  /* 0x000000300a004986 */ /* 0x0003e2000c101524 */
[----:B0-----:R-:W-:Y:S02]  /*c6e0*/  IADD3 R6, P5, R107, R4, RZ ;  /* 0x000000046b067210 */ /* 0x001fe40007fbe0ff */
[C---:B------:R-:W-:Y:S02]  /*c6f0*/  ISETP.GT.AND P4, PT, R3.reuse, 0x180, P0 ;  /* 0x000001800300780c */ /* 0x040fe40000784270 */
[----:B------:R-:W-:Y:S01]  /*c700*/  ISETP.GT.AND P0, PT, R3, 0x188, P0 ;  /* 0x000001880300780c */ /* 0x000fe20000704270 */
[----:B------:R-:W-:Y:S01]  /*c710*/  IMAD.X R7, R13, 0x1, R5, P5 ;  /* 0x000000010d077824 */ /* 0x000fe200028e0605 */
[----:B------:R-:W-:-:S05]  /*c720*/  IADD3 R14, P5, R105, R8, RZ ;  /* 0x00000008690e7210 */ /* 0x000fca0007fbe0ff */
[----:B------:R-:W-:Y:S01]  /*c730*/  IMAD.X R15, R13, 0x1, R9, P5 ;  /* 0x000000010d0f7824 */ /* 0x000fe200028e0609 */
[----:B------:R-:W-:-:S03]  /*c740*/  IADD3 R20, P5, R109, R4, RZ ;  /* 0x000000046d147210 */ /* 0x000fc60007fbe0ff */
[----:B------:R0:W-:Y:S01]  /*c750*/  @P4 STG.E.U16 desc[UR36][R6.64], R49 ;  /* 0x0000003106004986 */ /* 0x0001e2000c101524 */
[----:B------:R-:W-:Y:S01]  /*c760*/  IADD3 R4, P4, R111, R4, RZ ;  /* 0x000000046f047210 */ /* 0x000fe20007f9e0ff */
[--C-:B------:R-:W-:Y:S02]  /*c770*/  IMAD.X R21, R13, 0x1, R5.reuse, P5 ;  /* 0x000000010d157824 */ /* 0x100fe400028e0605 */
[----:B------:R0:W-:Y:S01]  /*c780*/  @P3 STG.E.U16 desc[UR36][R14.64], R50 ;  /* 0x000000320e003986 */ /* 0x0001e2000c101524 */
[-C--:B-1----:R-:W-:Y:S01]  /*c790*/  IADD3 R10, P3, R107, R8.reuse, RZ ;  /* 0x000000086b0a7210 */ /* 0x082fe20007f7e0ff */
[----:B------:R-:W-:Y:S01]  /*c7a0*/  IMAD.X R5, R13, 0x1, R5, P4 ;  /* 0x000000010d057824 */ /* 0x000fe200020e0605 */
[C---:B------:R-:W-:Y:S02]  /*c7b0*/  ISETP.GT.AND P4, PT, R3.reuse, 0x180, P2 ;  /* 0x000001800300780c */ /* 0x040fe40001784270 */
[----:B------:R-:W-:Y:S01]  /*c7c0*/  ISETP.GT.AND P2, PT, R3, 0x188, P2 ;  /* 0x000001880300780c */ /* 0x000fe20001744270 */
[----:B------:R-:W-:Y:S01]  /*c7d0*/  IMAD.X R11, R13, 0x1, R9, P3 ;  /* 0x000000010d0b7824 */ /* 0x000fe200018e0609 */
[----:B------:R-:W-:-:S02]  /*c7e0*/  IADD3 R24, P3, R109, R8, RZ ;  /* 0x000000086d187210 */ /* 0x000fc40007f7e0ff */
[----:B------:R-:W-:Y:S02]  /*c7f0*/  IADD3 R8, P5, R111, R8, RZ ;  /* 0x000000086f087210 */ /* 0x000fe40007fbe0ff */
[----:B------:R0:W-:Y:S01]  /*c800*/  @P0 STG.E.U16 desc[UR36][R10.64], R51 ;  /* 0x000000330a000986 */ /* 0x0001e2000c101524 */
[--C-:B------:R-:W-:Y:S01]  /*c810*/  IMAD.X R25, R13, 0x1, R9.reuse, P3 ;  /* 0x000000010d197824 */ /* 0x100fe200018e0609 */
[----:B------:R-:W-:Y:S01]  /*c820*/  ISETP.GT.AND P3, PT, R3, 0x180, P1 ;  /* 0x000001800300780c */ /* 0x000fe20000f64270 */
[----:B------:R-:W-:Y:S01]  /*c830*/  IMAD.X R9, R13, 0x1, R9, P5 ;  /* 0x000000010d097824 */ /* 0x000fe200028e0609 */
[----:B------:R-:W-:Y:S01]  /*c840*/  ISETP.GT.AND P1, PT, R3, 0x188, P1 ;  /* 0x000001880300780c */ /* 0x000fe20000f24270 */
[----:B------:R0:W-:Y:S10]  /*c850*/  @P4 STG.E.U16 desc[UR36][R20.64], R52 ;  /* 0x0000003414004986 */ /* 0x0001f4000c101524 */
[----:B------:R0:W-:Y:S04]  /*c860*/  @P3 STG.E.U16 desc[UR36][R4.64], R53 ;  /* 0x0000003504003986 */ /* 0x0001e8000c101524 */
[----:B------:R0:W-:Y:S04]  /*c870*/  @P2 STG.E.U16 desc[UR36][R24.64], R54 ;  /* 0x0000003618002986 */ /* 0x0001e8000c101524 */
[----:B------:R0:W-:Y:S02]  /*c880*/  @P1 STG.E.U16 desc[UR36][R8.64], R55 ;  /* 0x0000003708001986 */ /* 0x0001e4000c101524 */
.L_x_254:
[----:B------:R-:W-:Y:S05]  /*c890*/  BSYNC B0 ;  /* 0x0000000000007941 */ /* 0x000fea0003800000 */
.L_x_32:
[----:B------:R-:W-:Y:S01]  /*c8a0*/  ULDC UR4, c[0x0][0xc] ;  /* 0x0000030000047ab9 */ /* 0x000fe20000000800 */
[----:B------:R-:W-:Y:S01]  /*c8b0*/  ULDC UR5, c[0x0][0x10] ;  /* 0x0000040000057ab9 */ /* 0x000fe20000000800 */
[----:B------:R-:W4:Y:S01]  /*c8c0*/  LDC R3, c[0x0][0x14] ;  /* 0x00000500ff037b82 */ /* 0x000f220000000800 */
[----:B------:R-:W-:Y:S01]  /*c8d0*/  UIMAD.WIDE.U32 UR4, UR4, UR5, URZ ;  /* 0x00000005040472a5 */ /* 0x000fe2000f8e003f */
[----:B------:R-:W-:Y:S02]  /*c8e0*/  IMAD.MOV.U32 R156, RZ, RZ, -0x1 ;  /* 0xffffffffff9c7424 */ /* 0x000fe400078e00ff */
[----:B------:R-:W-:-:S03]  /*c8f0*/  IMAD.MOV.U32 R153, RZ, RZ, -0x1 ;  /* 0xffffffffff997424 */ /* 0x000fc600078e00ff */
[----:B----4-:R-:W-:-:S04]  /*c900*/  IMAD.WIDE.U32 R16, R3, UR4, R16 ;  /* 0x0000000403107c25 */ /* 0x010fc8000f8e0010 */
[----:B------:R-:W-:Y:S01]  /*c910*/  IMAD R3, R3, UR5, RZ ;  /* 0x0000000503037c24 */ /* 0x000fe2000f8e02ff */
[----:B------:R-:W-:Y:S02]  /*c920*/  ULDC.64 UR4, c[0x0][0x650] ;  /* 0x0001940000047ab9 */ /* 0x000fe40000000a00 */
[----:B------:R-:W-:Y:S01]  /*c930*/  ISETP.GE.U32.AND P0, PT, R16, UR4, PT ;  /* 0x0000000410007c0c */ /* 0x000fe2000bf06070 */
[--C-:B------:R-:W-:Y:S01]  /*c940*/  IMAD.IADD R17, R17, 0x1, R3.reuse ;  /* 0x0000000111117824 */ /* 0x100fe200078e0203 */
[----:B------:R-:W-:-:S04]  /*c950*/  PRMT R3, RZ, 0x7610, R3 ;  /* 0x00007610ff037816 */ /* 0x000fc80000000003 */
[----:B------:R-:W-:-:S13]  /*c960*/  ISETP.GE.U32.AND.EX P0, PT, R17, UR5, PT, P0 ;  /* 0x0000000511007c0c */ /* 0x000fda000bf06100 */
[----:B------:R-:W-:Y:S05]  /*c970*/  @P0 BRA `(.L_x_255) ;  /* 0x0000000400640947 */ /* 0x000fea0003800000 */
[----:B0-----:R-:W0:Y:S01]  /*c980*/  S2R R12, SR_CTAID.X ;  /* 0x00000000000c7919 */ /* 0x001e220000002500 */
[----:B--2---:R-:W2:Y:S01]  /*c990*/  LDC.64 R10, c[0x0][0x628] ;  /* 0x00018a00ff0a7b82 */ /* 0x004ea20000000a00 */
[----:B------:R-:W-:Y:S01]  /*c9a0*/  ULDC UR4, c[0x0][0x150] ;  /* 0x0000540000047ab9 */ /* 0x000fe20000000800 */
[----:B------:R-:W-:Y:S01]  /*c9b0*/  IMAD.MOV.U32 R8, RZ, RZ, R16 ;  /* 0x000000ffff087224 */ /* 0x000fe200078e0010 */
[----:B------:R-:W4:Y:S01]  /*c9c0*/  S2R R24, SR_CTAID.Y ;  /* 0x0000000000187919 */ /* 0x000f220000002600 */
[----:B------:R-:W-:-:S04]  /*c9d0*/  IMAD.MOV.U32 R9, RZ, RZ, R17 ;  /* 0x000000ffff097224 */ /* 0x000fc800078e0011 */
[----:B------:R-:W1:Y:S08]  /*c9e0*/  LDC R21, c[0x0][0x144] ;  /* 0x00005100ff157b82 */ /* 0x000e700000000800 */
[----:B------:R-:W1:Y:S08]  /*c9f0*/  LDC R0, c[0x0][0x630] ;  /* 0x00018c00ff007b82 */ /* 0x000e700000000800 */
[----:B------:R-:W1:Y:S01]  /*ca00*/  LDC.64 R14, c[0x0][0x620] ;  /* 0x00018800ff0e7b82 */ /* 0x000e620000000a00 */
[----:B--2---:R-:W-:-:S04]  /*ca10*/  ISETP.NE.U32.AND P0, PT, R10, RZ, PT ;  /* 0x000000ff0a00720c */ /* 0x004fc80003f05070 */
[----:B------:R-:W-:Y:S02]  /*ca20*/  ISETP.NE.AND.EX P0, PT, R11, RZ, PT, P0 ;  /* 0x000000ff0b00720c */ /* 0x000fe40003f05300 */
[----:B0-----:R-:W-:-:S05]  /*ca30*/  I2FP.F32.U32 R3, R12 ;  /* 0x0000000c00037245 */ /* 0x001fca0000201000 */
[----:B------:R-:W-:-:S04]  /*ca40*/  FMUL R3, R3, UR4 ;  /* 0x0000000403037c20 */ /* 0x000fc80008400000 */
[----:B---3-5:R0:W2:Y:S02]  /*ca50*/  F2I.U32.TRUNC.NTZ R20, R3 ;  /* 0x0000000300147305 */ /* 0x0280a4000020f000 */
[----:B----4-:R-:W-:Y:S05]  /*ca60*/  @!P0 BRA `(.L_x_256) ;  /* 0x0000000000288947 */ /* 0x010fea0003800000 */
[----:B0-----:R-:W0:Y:S02]  /*ca70*/  LDC R3, c[0x0][0x634] ;  /* 0x00018d00ff037b82 */ /* 0x001e240000000800 */
[----:B0-----:R-:W-:-:S05]  /*ca80*/  IADD3 R3, P0, R16, R3, RZ ;  /* 0x0000000310037210 */ /* 0x001fca0007f1e0ff */
[----:B------:R-:W-:-:S04]  /*ca90*/  IMAD.X R13, RZ, RZ, R17, P0 ;  /* 0x000000ffff0d7224 */ /* 0x000fc800000e0611 */
[----:B------:R-:W-:-:S04]  /*caa0*/  IMAD.WIDE.U32 R4, R13, R10, RZ ;  /* 0x0000000a0d047225 */ /* 0x000fc800078e00ff */
[----:B-1----:R-:W-:-:S04]  /*cab0*/  IMAD.WIDE.U32 R6, P0, R3, R11, R4 ;  /* 0x0000000b03067225 */ /* 0x002fc80007800004 */
[----:B------:R-:W-:-:S04]  /*cac0*/  IMAD.WIDE.U32 R4, R3, R10, RZ ;  /* 0x0000000a03047225 */ /* 0x000fc800078e00ff */
[----:B------:R-:W-:Y:S01]  /*cad0*/  IMAD.X R9, RZ, RZ, RZ, P0 ;  /* 0x000000ffff097224 */ /* 0x000fe200000e06ff */
[----:B------:R-:W-:Y:S01]  /*cae0*/  IADD3 RZ, P0, R5, R6, RZ ;  /* 0x0000000605ff7210 */ /* 0x000fe20007f1e0ff */
[----:B------:R-:W-:-:S04]  /*caf0*/  IMAD.MOV.U32 R8, RZ, RZ, R7 ;  /* 0x000000ffff087224 */ /* 0x000fc800078e0007 */
[----:B------:R-:W-:-:S08]  /*cb00*/  IMAD.WIDE.U32.X R8, R13, R11, R8, P0 ;  /* 0x0000000b0d087225 */ /* 0x000fd000000e0408 */
.L_x_256:
[----:B------:R-:W3:Y:S01]  /*cb10*/  LDC.64 R28, c[0x0][0x640] ;  /* 0x00019000ff1c7b82 */ /* 0x000ee20000000a00 */
[-CC-:B-1----:R-:W-:Y:S01]  /*cb20*/  SHF.R.U64 R153, R8, R0.reuse, R9.reuse ;  /* 0x0000000008997219 */ /* 0x182fe20000001209 */
[----:B--2---:R-:W-:Y:S01]  /*cb30*/  IMAD.MOV R20, RZ, RZ, -R20 ;  /* 0x000000ffff147224 */ /* 0x004fe200078e0a14 */
[----:B------:R-:W-:Y:S01]  /*cb40*/  SHF.R.U32.HI R0, RZ, R0, R9 ;  /* 0x00000000ff007219 */ /* 0x000fe20000011609 */
[----:B------:R-:W-:Y:S01]  /*cb50*/  ULDC UR4, c[0x0][0x154] ;  /* 0x0000550000047ab9 */ /* 0x000fe20000000800 */
[----:B0-----:R-:W-:Y:S01]  /*cb60*/  IADD3 R3, P0, RZ, -R153, RZ ;  /* 0x80000099ff037210 */ /* 0x001fe20007f1e0ff */
[----:B------:R-:W-:Y:S02]  /*cb70*/  IMAD R21, R21, R20, R12 ;  /* 0x0000001415157224 */ /* 0x000fe400078e020c */
[----:B------:R-:W0:Y:S01]  /*cb80*/  LDC R6, c[0x0][0x618] ;  /* 0x00018600ff067b82 */ /* 0x000e220000000800 */
[----:B------:R-:W-:Y:S02]  /*cb90*/  IMAD.MOV.U32 R7, RZ, RZ, 0x1 ;  /* 0x00000001ff077424 */ /* 0x000fe400078e00ff */
[----:B------:R-:W-:-:S04]  /*cba0*/  IMAD.X R5, RZ, RZ, ~R0, P0 ;  /* 0x000000ffff057224 */ /* 0x000fc800000e0e00 */
[-C--:B------:R-:W-:Y:S01]  /*cbb0*/  IMAD R0, R5, R14.reuse, RZ ;  /* 0x0000000e05007224 */ /* 0x080fe200078e02ff */
[----:B------:R-:W1:Y:S01]  /*cbc0*/  LDC R8, c[0x0][0x608] ;  /* 0x00018200ff087b82 */ /* 0x000e620000000800 */
[----:B------:R-:W-:-:S04]  /*cbd0*/  IMAD.WIDE.U32 R4, R3, R14, R16 ;  /* 0x0000000e03047225 */ /* 0x000fc800078e0010 */
[----:B------:R-:W-:Y:S01]  /*cbe0*/  IMAD R3, R3, R15, R0 ;  /* 0x0000000f03037224 */ /* 0x000fe200078e0200 */
[----:B------:R-:W-:Y:S02]  /*cbf0*/  I2FP.F32.U32 R0, R24 ;  /* 0x0000001800007245 */ /* 0x000fe40000201000 */
[----:B------:R-:W2:Y:S01]  /*cc00*/  LDC R26, c[0x0][0x658] ;  /* 0x00019600ff1a7b82 */ /* 0x000ea20000000800 */
[----:B------:R-:W-:Y:S01]  /*cc10*/  IMAD.IADD R3, R5, 0x1, R3 ;  /* 0x0000000105037824 */ /* 0x000fe200078e0203 */
[----:B---3--:R-:W-:Y:S01]  /*cc20*/  ISETP.NE.U32.AND P0, PT, R28, RZ, PT ;  /* 0x000000ff1c00720c */ /* 0x008fe20003f05070 */
[----:B------:R-:W-:Y:S01]  /*cc30*/  FMUL R0, R0, UR4 ;  /* 0x0000000400007c20 */ /* 0x000fe20008400000 */
[----:B------:R-:W-:Y:S02]  /*cc40*/  IMAD.MOV.U32 R5, RZ, RZ, -0x1 ;  /* 0xffffffffff057424 */ /* 0x000fe400078e00ff */
[----:B------:R-:W-:Y:S01]  /*cc50*/  ISETP.NE.AND.EX P0, PT, R29, RZ, PT, P0 ;  /* 0x000000ff1d00720c */ /* 0x000fe20003f05300 */
[----:B------:R3:W4:Y:S01]  /*cc60*/  F2I.U32.TRUNC.NTZ R13, R0 ;  /* 0x00000000000d7305 */ /* 0x000722000020f000 */
[----:B------:R-:W3:Y:S01]  /*cc70*/  LDC R15, c[0x0][0x148] ;  /* 0x00005200ff0f7b82 */ /* 0x000ee20000000800 */
[----:B0-----:R-:W-:-:S02]  /*cc80*/  SHF.R.U64 R12, R4, R6, R3 ;  /* 0x00000006040c7219 */ /* 0x001fc40000001203 */
[----:B------:R-:W-:-:S05]  /*cc90*/  SHF.R.U32.HI R3, RZ, R6, R3 ;  /* 0x00000006ff037219 */ /* 0x000fca0000011603 */
[----:B------:R-:W0:Y:S01]  /*cca0*/  LDC R20, c[0x0][0x600] ;  /* 0x00018000ff147b82 */ /* 0x000e220000000800 */
[-CC-:B-1----:R-:W-:Y:S02]  /*ccb0*/  SHF.R.U64 R10, R12, R8.reuse, R3.reuse ;  /* 0x000000080c0a7219 */ /* 0x182fe40000001203 */
[----:B------:R-:W-:-:S05]  /*ccc0*/  SHF.R.U32.HI R3, RZ, R8, R3 ;  /* 0x00000008ff037219 */ /* 0x000fca0000011603 */
[----:B------:R-:W1:Y:S01]  /*ccd0*/  LDC R27, c[0x0][0x648] ;  /* 0x00019200ff1b7b82 */ /* 0x000e620000000800 */
[-C--:B--2---:R-:W-:Y:S02]  /*cce0*/  SHF.L.U32 R4, R5, R26.reuse, RZ ;  /* 0x0000001a05047219 */ /* 0x084fe400000006ff */
[-CC-:B------:R-:W-:Y:S02]  /*ccf0*/  SHF.R.U64 R14, R10, R26.reuse, R3.reuse ;  /* 0x0000001a0a0e7219 */ /* 0x180fe40000001203 */
[----:B------:R-:W-:Y:S02]  /*cd00*/  SHF.R.U32.HI R5, RZ, R26, R3 ;  /* 0x0000001aff057219 */ /* 0x000fe40000011603 */
[----:B------:R-:W-:Y:S01]  /*cd10*/  LOP3.LUT R25, RZ, R4, RZ, 0x33, !PT ;  /* 0x00000004ff197212 */ /* 0x000fe200078e33ff */
[----:B------:R-:W2:Y:S01]  /*cd20*/  LDC R30, c[0x0][0x638] ;  /* 0x00018e00ff1e7b82 */ /* 0x000ea20000000800 */
[----:B------:R-:W-:Y:S01]  /*cd30*/  SHF.L.U32 R26, R7, R26, RZ ;  /* 0x0000001a071a7219 */ /* 0x000fe200000006ff */
[----:B------:R-:W-:-:S06]  /*cd40*/  IMAD.MOV.U32 R4, RZ, RZ, R14 ;  /* 0x000000ffff047224 */ /* 0x000fcc00078e000e */
[----:B------:R-:W0:Y:S01]  /*cd50*/  LDC R31, c[0x0][0x610] ;  /* 0x00018400ff1f7b82 */ /* 0x000e220000000800 */
[----:B----4-:R-:W-:Y:S05]  /*cd60*/  @!P0 BRA `(.L_x_257) ;  /* 0x0000000000288947 */ /* 0x010fea0003800000 */
        /* <DEDUP_REMOVED lines=10> */
.L_x_257:
[----:B------:R-:W-:Y:S01]  /*ce10*/  ISETP.NE.AND P0, PT, R2, 0x1, PT ;  /* 0x000000010200780c */ /* 0x000fe20003f05270 */
[----:B0-----:R-:W-:Y:S01]  /*ce20*/  VIADD R7, R20, 0xffffffff ;  /* 0xffffffff14077836 */ /* 0x001fe20000000000 */
[----:B-1-3--:R-:W-:Y:S01]  /*ce30*/  SHF.R.U64 R0, R4, R27, R5 ;  /* 0x0000001b04007219 */ /* 0x00afe20000001205 */
[----:B------:R-:W-:Y:S01]  /*ce40*/  IMAD.MOV R13, RZ, RZ, -R13 ;  /* 0x000000ffff0d7224 */ /* 0x000fe200078e0a0d */
[----:B------:R-:W-:Y:S01]  /*ce50*/  LOP3.LUT R5, R10, R25, RZ, 0xc0, !PT ;  /* 0x000000190a057212 */ /* 0x000fe200078ec0ff */
[----:B------:R-:W-:Y:S01]  /*ce60*/  IMAD.MOV.U32 R4, RZ, RZ, 0x1 ;  /* 0x00000001ff047424 */ /* 0x000fe200078e00ff */
[----:B------:R-:W-:Y:S01]  /*ce70*/  LOP3.LUT R12, R12, R7, RZ, 0xc0, !PT ;  /* 0x000000070c0c7212 */ /* 0x000fe200078ec0ff */
[----:B------:R-:W-:Y:S02]  /*ce80*/  IMAD.MOV R3, RZ, RZ, -R0 ;  /* 0x000000ffff037224 */ /* 0x000fe400078e0a00 */
[----:B------:R-:W-:Y:S02]  /*ce90*/  IMAD R0, R26, R0, R5 ;  /* 0x000000001a007224 */ /* 0x000fe400078e0205 */
[----:B--2---:R-:W-:-:S02]  /*cea0*/  IMAD R3, R3, R30, R14 ;  /* 0x0000001e03037224 */ /* 0x004fc400078e020e */
[----:B------:R-:W-:Y:S02]  /*ceb0*/  @P0 IMAD R21, R15, R13, R24 ;  /* 0x0000000d0f150224 */ /* 0x000fe400078e0218 */
[----:B------:R-:W-:Y:S01]  /*cec0*/  IMAD R5, R3, R20, R12 ;  /* 0x0000001403057224 */ /* 0x000fe200078e020c */
[----:B------:R-:W-:Y:S01]  /*ced0*/  PRMT R3, R4, 0x7610, R3 ;  /* 0x0000761004037816 */ /* 0x000fe20000000003 */
[----:B------:R-:W-:-:S05]  /*cee0*/  IMAD R0, R0, R31, R21 ;  /* 0x0000001f00007224 */ /* 0x000fca00078e0215 */
[----:B------:R-:W-:Y:S02]  /*cef0*/  SEL R156, R5, R0, !P0 ;  /* 0x00000000059c7207 */ /* 0x000fe40004000000 */
[----:B------:R-:W-:-:S07]  /*cf00*/  SEL R0, R0, R5, !P0 ;  /* 0x0000000500007207 */ /* 0x000fce0004000000 */
.L_x_255:
[----:B------:R-:W-:Y:S01]  /*cf10*/  LOP3.LUT P0, RZ, R3, 0xff, RZ, 0xc0, !PT ;  /* 0x000000ff03ff7812 */ /* 0x000fe2000780c0ff */
[----:B------:R-:W-:-:S12]  /*cf20*/  IMAD.MOV.U32 R157, RZ, RZ, R0 ;  /* 0x000000ffff9d7224 */ /* 0x000fd800078e0000 */
[----:B------:R-:W-:Y:S05]  /*cf30*/  @P0 BRA `(.L_x_258) ;  /* 0xffffff4000c00947 */ /* 0x000fea000383ffff */
[----:B------:R-:W-:Y:S05]  /*cf40*/  EXIT ;  /* 0x000000000000794d */ /* 0x000fea0003800000 */
.L_x_7:
[----:B0-----:R-:W-:Y:S01]  /*cf50*/  ULDC.64 UR4, c[0x0][0x650] ;  /* 0x0001940000047ab9 */ /* 0x001fe20000000a00 */
        /* <DEDUP_REMOVED lines=25> */
.L_x_260:
[----:B------:R-:W0:Y:S01]  /*d0f0*/  LDC.64 R28, c[0x0][0x640] ;  /* 0x00019000ff1c7b82 */ /* 0x000e220000000a00 */
[-CC-:B------:R-:W-:Y:S01]  /*d100*/  SHF.R.U64 R22, R12, R6.reuse, R13.reuse ;  /* 0x000000060c167219 */ /* 0x180fe2000000120d */
[----:B------:R-:W-:Y:S01]  /*d110*/  IMAD.MOV.U32 R30, RZ, RZ, 0x1 ;  /* 0x00000001ff1e7424 */ /* 0x000fe200078e00ff */
[----:B------:R-:W-:Y:S02]  /*d120*/  SHF.R.U32.HI R6, RZ, R6, R13 ;  /* 0x00000006ff067219 */ /* 0x000fe4000001160d */
        /* <DEDUP_REMOVED lines=8> */
[----:B------:R-:W-:Y:S01]  /*d1b0*/  IMAD.IADD R9, R9, 0x1, R11 ;  /* 0x0000000109097824 */ /* 0x000fe200078e020b */
[----:B0-----:R-:W-:-:S04]  /*d1c0*/  ISETP.NE.U32.AND P0, PT, R28, RZ, PT ;  /* 0x000000ff1c00720c */ /* 0x001fc80003f05070 */
[----:B------:R-:W-:Y:S02]  /*d1d0*/  ISETP.NE.AND.EX P0, PT, R29, RZ, PT, P0 ;  /* 0x000000ff1d00720c */ /* 0x000fe40003f05300 */
[----:B------:R-:W0:Y:S01]  /*d1e0*/  LDC R20, c[0x0][0x600] ;  /* 0x00018000ff147b82 */ /* 0x000e220000000800 */
[-CC-:B-1----:R-:W-:Y:S01]  /*d1f0*/  SHF.R.U64 R14, R8, R10.reuse, R9.reuse ;  /* 0x0000000a080e7219 */ /* 0x182fe20000001209 */
[----:B------:R-:W-:Y:S01]  /*d200*/  IMAD.MOV.U32 R8, RZ, RZ, -0x1 ;  /* 0xffffffffff087424 */ /* 0x000fe200078e00ff */
[----:B------:R-:W-:-:S05]  /*d210*/  SHF.R.U32.HI R9, RZ, R10, R9 ;  /* 0x0000000aff097219 */ /* 0x000fca0000011609 */
[----:B------:R-:W1:Y:S01]  /*d220*/  LDC R26, c[0x0][0x648] ;  /* 0x00019200ff1a7b82 */ /* 0x000e620000000800 */
[-CC-:B--2---:R-:W-:Y:S02]  /*d230*/  SHF.R.U64 R21, R14, R12.reuse, R9.reuse ;  /* 0x0000000c0e157219 */ /* 0x184fe40000001209 */
[----:B------:R-:W-:-:S05]  /*d240*/  SHF.R.U32.HI R6, RZ, R12, R9 ;  /* 0x0000000cff067219 */ /* 0x000fca0000011609 */
[----:B------:R-:W2:Y:S01]  /*d250*/  LDC R27, c[0x0][0x638] ;  /* 0x00018e00ff1b7b82 */ /* 0x000ea20000000800 */
[-C--:B---3--:R-:W-:Y:S02]  /*d260*/  SHF.L.U32 R8, R8, R25.reuse, RZ ;  /* 0x0000001908087219 */ /* 0x088fe400000006ff */
[-CC-:B------:R-:W-:Y:S02]  /*d270*/  SHF.R.U64 R23, R21, R25.reuse, R6.reuse ;  /* 0x0000001915177219 */ /* 0x180fe40000001206 */
[----:B------:R-:W-:Y:S02]  /*d280*/  LOP3.LUT R32, RZ, R8, RZ, 0x33, !PT ;  /* 0x00000008ff207212 */ /* 0x000fe400078e33ff */
[----:B------:R-:W-:Y:S01]  /*d290*/  SHF.R.U32.HI R9, RZ, R25, R6 ;  /* 0x00000019ff097219 */ /* 0x000fe20000011606 */
[----:B------:R-:W3:Y:S01]  /*d2a0*/  LDC R31, c[0x0][0x610] ;  /* 0x00018400ff1f7b82 */ /* 0x000ee20000000800 */
[----:B------:R-:W-:Y:S01]  /*d2b0*/  IMAD.MOV.U32 R8, RZ, RZ, R23 ;  /* 0x000000ffff087224 */ /* 0x000fe200078e0017 */
[----:B------:R-:W-:Y:S06]  /*d2c0*/  @!P0 BRA `(.L_x_261) ;  /* 0x0000000000288947 */ /* 0x000fec0003800000 */
        /* <DEDUP_REMOVED lines=10> */
.L_x_261:
[----:B------:R-:W-:Y:S02]  /*d370*/  ISETP.NE.AND P0, PT, R2, 0x1, PT ;  /* 0x000000010200780c */ /* 0x000fe40003f05270 */
[----:B-1----:R-:W-:Y:S01]  /*d380*/  SHF.R.U64 R6, R8, R26, R9 ;  /* 0x0000001a08067219 */ /* 0x002fe20000001209 */
[----:B0-----:R-:W-:Y:S01]  /*d390*/  VIADD R9, R20, 0xffffffff ;  /* 0xffffffff14097836 */ /* 0x001fe20000000000 */
[----:B------:R-:W-:Y:S02]  /*d3a0*/  SHF.L.U32 R30, R30, R25, RZ ;  /* 0x000000191e1e7219 */ /* 0x000fe400000006ff */
[----:B------:R-:W-:Y:S01]  /*d3b0*/  LOP3.LUT R5, R21, R32, RZ, 0xc0, !PT ;  /* 0x0000002015057212 */ /* 0x000fe200078ec0ff */
[----:B------:R-:W-:-:S04]  /*d3c0*/  IMAD.MOV R8, RZ, RZ, -R6 ;  /* 0x000000ffff087224 */ /* 0x000fc800078e0a06 */
[----:B------:R-:W-:Y:S01]  /*d3d0*/  IMAD R6, R30, R6, R5 ;  /* 0x000000061e067224 */ /* 0x000fe200078e0205 */
[----:B------:R-:W-:Y:S01]  /*d3e0*/  LOP3.LUT R5, R14, R9, RZ, 0xc0, !PT ;  /* 0x000000090e057212 */ /* 0x000fe200078ec0ff */
[----:B------:R-:W-:Y:S02]  /*d3f0*/  @P0 IMAD R3, R7, R24, R4 ;  /* 0x0000001807030224 */ /* 0x000fe400078e0204 */
[----:B--2---:R-:W-:Y:S02]  /*d400*/  IMAD R4, R8, R27, R23 ;  /* 0x0000001b08047224 */ /* 0x004fe400078e0217 */
[----:B---3--:R-:W-:Y:S02]  /*d410*/  IMAD R3, R6, R31, R3 ;  /* 0x0000001f06037224 */ /* 0x008fe400078e0203 */
[----:B------:R-:W-:Y:S02]  /*d420*/  IMAD R4, R4, R20, R5 ;  /* 0x0000001404047224 */ /* 0x000fe400078e0205 */
[----:B------:R-:W-:-:S02]  /*d430*/  IMAD.MOV.U32 R8, RZ, RZ, 0x1 ;  /* 0x00000001ff087424 */ /* 0x000fc400078e00ff */
[----:B------:R-:W-:Y:S01]  /*d440*/  IMAD.MOV.U32 R6, RZ, RZ, R22 ;  /* 0x000000ffff067224 */ /* 0x000fe200078e0016 */
[----:B------:R-:W-:Y:S02]  /*d450*/  SEL R20, R4, R3, !P0 ;  /* 0x0000000304147207 */ /* 0x000fe40004000000 */
[----:B------:R-:W-:-:S07]  /*d460*/  SEL R21, R3, R4, !P0 ;  /* 0x0000000403157207 */ /* 0x000fce0004000000 */
.L_x_259:
[----:B------:R-:W-:-:S08]  /*d470*/  NOP ;  /* 0x0000000000007918 */ /* 0x000fd00000000000 */
[----:B------:R-:W0:-:S00]  /*d480*/  USETMAXREG.DEALLOC.CTAPOOL 0x28 ;  /* 0x00000028000079c8 */ /* 0x000e0000080e0500 */
[----:B0-----:R-:W-:-:S13]  /*d490*/  ISETP.NE.AND P0, PT, R0, RZ, PT ;  /* 0x000000ff0000720c */ /* 0x001fda0003f05270 */
[----:B------:R-:W-:Y:S05]  /*d4a0*/  @P0 EXIT ;  /* 0x000000000000094d */ /* 0x000fea0003800000 */
[----:B------:R-:W-:Y:S01]  /*d4b0*/  LOP3.LUT P0, RZ, R8, 0xff, RZ, 0xc0, !PT ;  /* 0x000000ff08ff7812 */ /* 0x000fe2000780c0ff */
[----:B------:R-:W-:Y:S02]  /*d4c0*/  IMAD.MOV.U32 R0, RZ, RZ, 0x1 ;  /* 0x00000001ff007424 */ /* 0x000fe400078e00ff */
[----:B------:R-:W-:-:S10]  /*d4d0*/  IMAD.MOV.U32 R3, RZ, RZ, RZ ;  /* 0x000000ffff037224 */ /* 0x000fd400078e00ff */
[----:B------:R-:W-:Y:S05]  /*d4e0*/  @!P0 BRA `(.L_x_262) ;  /* 0x0000000c00448947 */ /* 0x000fea0003800000 */
[----:B------:R-:W0:Y:S01]  /*d4f0*/  LDC R0, c[0x0][0x28c] ;  /* 0x0000a300ff007b82 */ /* 0x000e220000000800 */
[----:B------:R-:W1:Y:S01]  /*d500*/  S2R R12, SR_CgaCtaId ;  /* 0x00000000000c7919 */ /* 0x000e620000008800 */
[----:B------:R-:W-:Y:S01]  /*d510*/  ULDC UR5, c[0x0][0x600] ;  /* 0x0001800000057ab9 */ /* 0x000fe20000000800 */
[----:B------:R-:W-:Y:S01]  /*d520*/  ULDC UR4, c[0x0][0xc] ;  /* 0x0000030000047ab9 */ /* 0x000fe20000000800 */
[----:B------:R-:W-:Y:S01]  /*d530*/  UIADD3 UR16, UR5, -0x1, URZ ;  /* 0xffffffff05107890 */ /* 0x000fe2000fffe03f */
[----:B------:R-:W-:Y:S01]  /*d540*/  BSSY B0, `(.L_x_262) ;  /* 0x00000cb000007945 */ /* 0x000fe20003800000 */
[----:B------:R-:W-:Y:S01]  /*d550*/  ULDC UR6, c[0x0][0x658] ;  /* 0x0001960000067ab9 */ /* 0x000fe20000000800 */
[----:B------:R-:W-:Y:S01]  /*d560*/  ULDC UR5, c[0x0][0x10] ;  /* 0x0000040000057ab9 */ /* 0x000fe20000000800 */
[----:B------:R-:W-:Y:S01]  /*d570*/  UMOV UR7, 0xffffffff ;  /* 0xffffffff00077882 */ /* 0x000fe20000000000 */
[----:B------:R-:W-:Y:S01]  /*d580*/  UMOV UR8, 0x1 ;  /* 0x0000000100087882 */ /* 0x000fe20000000000 */
[----:B------:R-:W-:Y:S01]  /*d590*/  UIMAD.WIDE.U32 UR4, UR4, UR5, URZ ;  /* 0x00000005040472a5 */ /* 0x000fe2000f8e003f */
[----:B------:R-:W-:Y:S01]  /*d5a0*/  IMAD.MOV.U32 R9, RZ, RZ, 0x1 ;  /* 0x00000001ff097424 */ /* 0x000fe200078e00ff */
[----:B------:R-:W-:Y:S01]  /*d5b0*/  USHF.L.U32 UR7, UR7, UR6, URZ ;  /* 0x0000000607077299 */ /* 0x000fe2000800063f */
[----:B------:R-:W-:Y:S01]  /*d5c0*/  LOP3.LUT R8, R19, 0x2, RZ, 0xfc, !PT ;  /* 0x0000000213087812 */ /* 0x000fe200078efcff */
[----:B------:R-:W-:-:S02]  /*d5d0*/  USHF.L.U32 UR18, UR8, UR6, URZ ;  /* 0x0000000608127299 */ /* 0x000fc4000800063f */
[----:B------:R-:W-:Y:S01]  /*d5e0*/  ULOP3.LUT UR17, URZ, UR7, URZ, 0x33, !UPT ;  /* 0x000000073f117292 */ /* 0x000fe2000f8e333f */
[----:B------:R-:W-:Y:S01]  /*d5f0*/  ULDC UR6, c[0x0][0x14] ;  /* 0x0000050000067ab9 */ /* 0x000fe20000000800 */
[----:B------:R-:W-:Y:S01]  /*d600*/  ULDC.64 UR22, c[0x0][0x198] ;  /* 0x0000660000167ab9 */ /* 0x000fe20000000a00 */
[----:B------:R-:W-:Y:S02]  /*d610*/  UIMAD.WIDE.U32 UR20, UR4, UR6, URZ ;  /* 0x00000006041472a5 */ /* 0x000fe4000f8e003f */
[----:B------:R-:W-:Y:S01]  /*d620*/  UIMAD UR13, UR5, UR6, URZ ;  /* 0x00000006050d72a4 */ /* 0x000fe2000f8e023f */
[----:B0-----:R-:W-:-:S03]  /*d630*/  VIADD R0, R0, 0x1f ;  /* 0x0000001f00007836 */ /* 0x001fc60000000000 */
[----:B------:R-:W-:Y:S02]  /*d640*/  UIADD3 UR13, UR21, UR13, URZ ;  /* 0x0000000d150d7290 */ /* 0x000fe4000fffe03f */
[----:B------:R-:W-:-:S04]  /*d650*/  SHF.R.S32.HI R3, RZ, 0x1f, R0 ;  /* 0x0000001fff037819 */ /* 0x000fc80000011400 */
[----:B------:R-:W-:Y:S01]  /*d660*/  LEA.HI R10, R3, R0, RZ, 0x5 ;  /* 0x00000000030a7211 */ /* 0x000fe200078f28ff */
[C---:B-1----:R-:W-:Y:S02]  /*d670*/  IMAD.SHL.U32 R11, R12.reuse, 0x20, RZ ;  /* 0x000000200c0b7824 */ /* 0x042fe400078e00ff */
[----:B------:R-:W-:Y:S01]  /*d680*/  IMAD.SHL.U32 R12, R12, 0x400, RZ ;  /* 0x000004000c0c7824 */ /* 0x000fe200078e00ff */
[----:B------:R-:W-:Y:S01]  /*d690*/  SHF.R.S32.HI R10, RZ, 0x5, R10 ;  /* 0x00000005ff0a7819 */ /* 0x000fe2000001140a */
[----:B------:R-:W-:Y:S01]  /*d6a0*/  IMAD.MOV.U32 R0, RZ, RZ, 0x1 ;  /* 0x00000001ff007424 */ /* 0x000fe200078e00ff */
[----:B------:R-:W-:Y:S01]  /*d6b0*/  LOP3.LUT R11, R11, 0x20, RZ, 0xc0, !PT ;  /* 0x000000200b0b7812 */ /* 0x000fe200078ec0ff */
[----:B------:R-:W-:Y:S01]  /*d6c0*/  IMAD.MOV.U32 R3, RZ, RZ, RZ ;  /* 0x000000ffff037224 */ /* 0x000fe200078e00ff */
[----:B------:R-:W-:Y:S01]  /*d6d0*/  LOP3.LUT R12, R12, 0x400, RZ, 0xc0, !PT ;  /* 0x000004000c0c7812 */ /* 0x000fe200078ec0ff */
[----:B------:R-:W-:-:S07]  /*d6e0*/  VIADD R13, R10, 0x1 ;  /* 0x000000010a0d7836 */ /* 0x000fce0000000000 */
.L_x_273:
[----:B------:R-:W-:-:S03]  /*d6f0*/  UMOV UR4, 0xffffffff ;  /* 0xffffffff00047882 */ /* 0x000fc60000000000 */
[----:B------:R-:W-:Y:S05]  /*d700*/  BRA.DIV UR4, `(.L_x_263) ;  /* 0x0000000e04f07947 */ /* 0x000fea000b800000 */
[----:B------:R-:W-:-:S13]  /*d710*/  ELECT P6, URZ, PT ;  /* 0x00000000003f782f */ /* 0x000fda00038c0000 */
.L_x_286:
[----:B------:R-:W0:Y:S01]  /*d720*/  LDC R4, c[0x0][0x28c] ;  /* 0x0000a300ff047b82 */ /* 0x000e220000000800 */
[----:B------:R-:W-:Y:S01]  /*d730*/  BSSY B1, `(.L_x_264) ;  /* 0x0000038000017945 */ /* 0x000fe20003800000 */
[----:B0-----:R-:W-:-:S13]  /*d740*/  ISETP.LT.OR P6, PT, R4, 0x1, !P6 ;  /* 0x000000010400780c */ /* 0x001fda00077c1670 */
[----:B------:R-:W-:Y:S05]  /*d750*/  @P6 BRA `(.L_x_265) ;  /* 0x0000000000d46947 */ /* 0x000fea0003800000 */
[----:B------:R-:W-:Y:S02]  /*d760*/  IMAD R20, R20, 0x40, R11 ;  /* 0x0000004014147824 */ /* 0x000fe400078e020b */
[----:B------:R-:W-:Y:S02]  /*d770*/  IMAD.SHL.U32 R21, R21, 0x200, RZ ;  /* 0x0000020015157824 */ /* 0x000fe400078e00ff */
[----:B------:R-:W-:Y:S02]  /*d780*/  IMAD.MOV.U32 R24, RZ, RZ, RZ ;  /* 0x000000ffff187224 */ /* 0x000fe400078e00ff */
[----:B------:R-:W-:Y:S02]  /*d790*/  IMAD.MOV.U32 R4, RZ, RZ, R13 ;  /* 0x000000ffff047224 */ /* 0x000fe400078e000d */
[----:B------:R-:W-:Y:S02]  /*d7a0*/  IMAD.MOV.U32 R5, RZ, RZ, R0 ;  /* 0x000000ffff057224 */ /* 0x000fe400078e0000 */
[----:B------:R-:W-:-:S07]  /*d7b0*/  IMAD.MOV.U32 R7, RZ, RZ, R3 ;  /* 0x000000ffff077224 */ /* 0x000fce00078e0003 */
.L_x_268:
[----:B------:R-:W0:Y:S01]  /*d7c0*/  S2R R15, SR_CgaCtaId ;  /* 0x00000000000f7919 */ /* 0x000e220000008800 */
[----:B------:R-:W-:Y:S02]  /*d7d0*/  MOV R14, 0x400 ;  /* 0x00000400000e7802 */ /* 0x000fe40000000f00 */
[----:B------:R-:W-:Y:S02]  /*d7e0*/  LOP3.LUT P1, RZ, R18, 0x7f, RZ, 0xc0, !PT ;  /* 0x0000007f12ff7812 */ /* 0x000fe4000782c0ff */
[----:B0-----:R-:W-:Y:S02]  /*d7f0*/  LEA R22, R15, R14, 0x18 ;  /* 0x0000000e0f167211 */ /* 0x001fe400078ec0ff */
[----:B------:R-:W-:-:S09]  /*d800*/  SHF.L.U32 R14, R5, 0x1f, RZ ;  /* 0x0000001f050e7819 */ /* 0x000fd200000006ff */
[----:B------:R-:W0:Y:S01]  /*d810*/  @!P1 LDC R15, c[0x0][0x500] ;  /* 0x00014000ff0f9b82 */ /* 0x000e220000000800 */
[----:B------:R-:W-:-:S04]  /*d820*/  IMAD R23, R7, 0x8, R22 ;  /* 0x0000000807177824 */ /* 0x000fc800078e0216 */
[----:B------:R-:W1:Y:S02]  /*d830*/  SYNCS.PHASECHK.TRANS64.TRYWAIT P0, [R23+URZ+0x30], R14 ;  /* 0x0000300e170075a7 */ /* 0x000e64000800017f */
[----:B-1----:R-:W-:Y:S05]  /*d840*/  @!P0 BRA `(.L_x_266) ;  /* 0x0000000c00c08947 */ /* 0x002fea0003800000 */
.L_x_287:
[----:B-1----:R-:W-:Y:S01]  /*d850*/  PRMT R14, R8, 0x9910, RZ ;  /* 0x00009910080e7816 */ /* 0x002fe200000000ff */
[----:B0-----:R0:W-:Y:S03]  /*d860*/  @!P1 SYNCS.ARRIVE.TRANS64 RZ, [R23+URZ], R15 ;  /* 0x0000000f17ff99a7 */ /* 0x0011e6000800003f */
[----:B------:R-:W-:-:S13]  /*d870*/  ISETP.NE.AND P0, PT, R14, 0x2, PT ;  /* 0x000000020e00780c */ /* 0x000fda0003f05270 */
[----:B0-----:R-:W-:Y:S05]  /*d880*/  @P0 BRA `(.L_x_267) ;  /* 0x0000000000040947 */ /* 0x001fea0003800000 */
[----:B------:R-:W-:Y:S01]  /*d890*/  BPT.TRAP 0x1 ;  /* 0x000000040000795c */ /* 0x000fe20000300000 */
.L_x_267:
[----:B------:R-:W-:Y:S01]  /*d8a0*/  IMAD R14, R7, 0x800, R12 ;  /* 0x00000800070e7824 */ /* 0x000fe200078e020c */
[----:B------:R-:W-:Y:S01]  /*d8b0*/  R2UR UR9, R23 ;  /* 0x00000000170972ca */ /* 0x000fe200000e0000 */
[--C-:B------:R-:W-:Y:S01]  /*d8c0*/  IMAD R15, R7, 0x8000, R22.reuse ;  /* 0x00008000070f7824 */ /* 0x100fe200078e0216 */
[----:B------:R-:W-:Y:S01]  /*d8d0*/  UIADD3 UR4, UP0, UR22, 0xf0, URZ ;  /* 0x000000f016047890 */ /* 0x000fe2000ff1e03f */
[----:B------:R-:W-:Y:S01]  /*d8e0*/  IMAD R14, R14, 0x2, R22 ;  /* 0x000000020e0e7824 */ /* 0x000fe200078e0216 */
[----:B------:R-:W-:Y:S01]  /*d8f0*/  R2UR UR11, R21 ;  /* 0x00000000150b72ca */ /* 0x000fe200000e0000 */
[----:B------:R-:W-:Y:S01]  /*d900*/  VIADD R4, R4, 0xffffffff ;  /* 0xffffffff04047836 */ /* 0x000fe20000000000 */
[----:B------:R-:W-:Y:S01]  /*d910*/  R2UR UR5, R15 ;  /* 0x000000000f0572ca */ /* 0x000fe200000e0000 */
[----:B------:R-:W-:Y:S01]  /*d920*/  UIADD3 UR24, UP1, UR22, 0x1f0, URZ ;  /* 0x000001f016187890 */ /* 0x000fe2000ff3e03f */
[----:B------:R-:W-:Y:S01]  /*d930*/  R2UR UR8, R14 ;  /* 0x000000000e0872ca */ /* 0x000fe200000e0000 */
[----:B------:R-:W-:Y:S01]  /*d940*/  VIADD R7, R7, 0x1 ;  /* 0x0000000107077836 */ /* 0x000fe20000000000 */
[----:B------:R-:W-:Y:S01]  /*d950*/  R2UR UR10, R24 ;  /* 0x00000000180a72ca */ /* 0x000fe200000e0000 */
[----:B------:R-:W-:Y:S01]  /*d960*/  UIADD3.X UR25, URZ, UR23, URZ, UP1, !UPT ;  /* 0x000000173f197290 */ /* 0x000fe20008ffe43f */
[----:B------:R-:W-:Y:S01]  /*d970*/  R2UR UR12, R6 ;  /* 0x00000000060c72ca */ /* 0x000fe200000e0000 */
[----:B------:R-:W-:Y:S01]  /*d980*/  UMOV UR6, 0x0 ;  /* 0x0000000000067882 */ /* 0x000fe20000000000 */
[----:B------:R-:W-:Y:S01]  /*d990*/  R2UR UR19, R20 ;  /* 0x00000000141372ca */ /* 0x000fe200000e0000 */
[----:B------:R-:W-:Y:S01]  /*d9a0*/  UMOV UR7, 0x10000000 ;  /* 0x1000000000077882 */ /* 0x000fe20000000000 */
[----:B------:R-:W-:Y:S01]  /*d9b0*/  ISETP.GT.AND P1, PT, R4, 0x1, PT ;  /* 0x000000010400780c */ /* 0x000fe20003f24270 */
[----:B------:R-:W-:Y:S01]  /*d9c0*/  UMOV UR26, 0x30000 ;  /* 0x00030000001a7882 */ /* 0x000fe20000000000 */
[C---:B------:R-:W-:Y:S01]  /*d9d0*/  ISETP.NE.AND P0, PT, R7.reuse, 0x6, PT ;  /* 0x000000060700780c */ /* 0x040fe20003f05270 */
[----:B------:R-:W-:Y:S01]  /*d9e0*/  UIADD3 UR14, UR5, 0x180, URZ ;  /* 0x00000180050e7890 */ /* 0x000fe2000fffe03f */
[----:B------:R-:W-:Y:S01]  /*d9f0*/  VIADD R24, R24, 0x20 ;  /* 0x0000002018187836 */ /* 0x000fe20000000000 */
[----:B------:R-:W-:Y:S01]  /*da00*/  UIADD3.X UR5, URZ, UR23, URZ, UP0, !UPT ;  /* 0x000000173f057290 */ /* 0x000fe200087fe43f */
[----:B------:R-:W-:Y:S01]  /*da10*/  SEL R14, RZ, 0x1, P0 ;  /* 0x00000001ff0e7807 */ /* 0x000fe20000000000 */
[----:B------:R-:W-:Y:S01]  /*da20*/  UIADD3 UR15, UR8, 0x30180, URZ ;  /* 0x00030180080f7890 */ /* 0x000fe2000fffe03f */
[----:B------:R-:W-:-:S02]  /*da30*/  SEL R7, R7, RZ, P0 ;  /* 0x000000ff07077207 */ /* 0x000fc40000000000 */
[----:B------:R-:W-:Y:S01]  /*da40*/  UMOV UR8, UR14 ;  /* 0x0000000e00087c82 */ /* 0x000fe20008000000 */
[----:B------:R-:W-:-:S03]  /*da50*/  LOP3.LUT R5, R5, R14, RZ, 0x3c, !PT ;  /* 0x0000000e05057212 */ /* 0x000fc600078e3cff */
[----:B------:R0:W-:Y:S02]  /*da60*/  UTMALDG.3D [UR8], [UR4], desc[UR6] ;  /* 0x00000608040075b4 */ /* 0x0001e40008011000 */
[----:B0-----:R-:W-:Y:S01]  /*da70*/  UMOV UR8, UR15 ;  /* 0x0000000f00087c82 */ /* 0x001fe20008000000 */
[----:B------:R-:W-:Y:S02]  /*da80*/  UMOV UR11, UR19 ;  /* 0x00000013000b7c82 */ /* 0x000fe40008000000 */
[----:B------:R0:W-:Y:S02]  /*da90*/  UTMALDG.3D.MULTICAST [UR8], [UR24], UR26, desc[UR6] ;  /* 0x00000608180073b4 */ /* 0x0001e4000801181a */
[----:B0-----:R-:W-:Y:S05]  /*daa0*/  @P1 BRA `(.L_x_268) ;  /* 0xfffffffc00441947 */ /* 0x001fea000383ffff */
.L_x_265:
[----:B------:R-:W-:Y:S05]  /*dab0*/  BSYNC B1 ;  /* 0x0000000000017941 */ /* 0x000fea0003800000 */
.L_x_264:
[----:B------:R-:W-:Y:S01]  /*dac0*/  LOP3.LUT P1, RZ, R9, 0xff, RZ, 0xc0, !PT ;  /* 0x000000ff09ff7812 */ /* 0x000fe2000782c0ff */
[C---:B------:R-:W-:Y:S01]  /*dad0*/  IMAD.IADD R6, R10.reuse, 0x1, R3 ;  /* 0x000000010a067824 */ /* 0x040fe200078e0203 */
[----:B------:R-:W-:Y:S01]  /*dae0*/  ULDC.64 UR4, c[0x0][0x650] ;  /* 0x0001940000047ab9 */ /* 0x000fe20000000a00 */
[----:B------:R-:W-:Y:S01]  /*daf0*/  ISETP.GE.U32.AND P2, PT, R10, 0x6, PT ;  /* 0x000000060a00780c */ /* 0x000fe20003f46070 */
[----:B------:R-:W-:Y:S01]  /*db00*/  BSSY B1, `(.L_x_269) ;  /* 0x000006c000017945 */ /* 0x000fe20003800000 */
[----:B------:R-:W-:Y:S01]  /*db10*/  IMAD.MOV.U32 R21, RZ, RZ, -0x1 ;  /* 0xffffffffff157424 */ /* 0x000fe200078e00ff */
[----:B------:R-:W-:Y:S01]  /*db20*/  ISETP.GT.U32.AND P0, PT, R6, 0x5, PT ;  /* 0x000000050600780c */ /* 0x000fe20003f04070 */
[----:B------:R-:W-:Y:S01]  /*db30*/  IMAD.MOV.U32 R20, RZ, RZ, -0x1 ;  /* 0xffffffffff147424 */ /* 0x000fe200078e00ff */
[----:B------:R-:W-:Y:S02]  /*db40*/  PRMT R9, RZ, 0x7610, R9 ;  /* 0x00007610ff097816 */ /* 0x000fe40000000009 */
[----:B------:R-:W-:-:S03]  /*db50*/  ISETP.LT.U32.AND P0, PT, R10, 0x6, P0 ;  /* 0x000000060a00780c */ /* 0x000fc60000701070 */
[----:B------:R-:W0:Y:S01]  /*db60*/  @P1 S2R R5, SR_CgaCtaId ;  /* 0x0000000000051919 */ /* 0x000e220000008800 */
[----:B------:R-:W-:-:S04]  /*db70*/  @P1 MOV R4, 0x400 ;  /* 0x0000040000041802 */ /* 0x000fc80000000f00 */
[----:B0-----:R-:W-:Y:S01]  /*db80*/  @P1 LEA R3, R5, R4, 0x18 ;  /* 0x0000000405031211 */ /* 0x001fe200078ec0ff */
[----:B------:R-:W-:-:S03]  /*db90*/  IMAD.WIDE.U32 R4, R6, -0x55555555, RZ ;  /* 0xaaaaaaab06047825 */ /* 0x000fc600078e00ff */
[----:B------:R0:W-:Y:S01]  /*dba0*/  @P1 SYNCS.ARRIVE.TRANS64.A1T0 RZ, [R3+URZ+0x78], RZ ;  /* 0x000078ff03ff19a7 */ /* 0x0001e2000810003f */
[----:B------:R-:W-:Y:S02]  /*dbb0*/  IADD3 R16, P1, R16, UR20, RZ ;  /* 0x0000001410107c10 */ /* 0x000fe4000ff3e0ff */
[----:B------:R-:W-:Y:S02]  /*dbc0*/  SHF.R.U32.HI R5, RZ, 0x2, R5 ;  /* 0x00000002ff057819 */ /* 0x000fe40000011605 */
[----:B------:R-:W-:Y:S02]  /*dbd0*/  IADD3.X R17, R17, UR13, RZ, P1, !PT ;  /* 0x0000000d11117c10 */ /* 0x000fe40008ffe4ff */
[----:B------:R-:W-:Y:S02]  /*dbe0*/  PRMT R4, RZ, 0x7610, R4 ;  /* 0x00007610ff047816 */ /* 0x000fe40000000004 */
[----:B0-----:R-:W-:Y:S02]  /*dbf0*/  SEL R3, RZ, 0x1, !P0 ;  /* 0x00000001ff037807 */ /* 0x001fe40004000000 */
[----:B------:R-:W-:-:S02]  /*dc00*/  ISETP.GE.U32.AND P0, PT, R16, UR4, PT ;  /* 0x0000000410007c0c */ /* 0x000fc4000bf06070 */
[----:B------:R-:W-:Y:S01]  /*dc10*/  LOP3.LUT R0, R0, R3, RZ, 0x3c, !PT ;  /* 0x0000000300007212 */ /* 0x000fe200078e3cff */
[----:B------:R-:W-:Y:S01]  /*dc20*/  IMAD R3, R5, -0x6, R6 ;  /* 0xfffffffa05037824 */ /* 0x000fe200078e0206 */
[----:B------:R-:W-:Y:S01]  /*dc30*/  ISETP.GE.U32.AND.EX P0, PT, R17, UR5, PT, P0 ;  /* 0x0000000511007c0c */ /* 0x000fe2000bf06100 */
[----:B------:R-:W-:Y:S01]  /*dc40*/  IMAD.MOV.U32 R6, RZ, RZ, -0x1 ;  /* 0xffffffffff067424 */ /* 0x000fe200078e00ff */
[----:B------:R-:W-:-:S11]  /*dc50*/  @P2 LOP3.LUT R0, R0, 0x1, R5, 0x78, !PT ;  /* 0x0000000100002812 */ /* 0x000fd600078e7805 */
[----:B------:R-:W-:Y:S05]  /*dc60*/  @P0 BRA `(.L_x_270) ;  /* 0x0000000400540947 */ /* 0x000fea0003800000 */
[----:B------:R-:W0:Y:S01]  /*dc70*/  S2R R15, SR_CTAID.X ;  /* 0x00000000000f7919 */ /* 0x000e220000002500 */
[----:B------:R-:W-:Y:S01]  /*dc80*/  ULDC.64 UR4, c[0x0][0x628] ;  /* 0x00018a0000047ab9 */ /* 0x000fe20000000a00 */
[----:B------:R-:W-:Y:S01]  /*dc90*/  ULDC UR7, c[0x0][0x630] ;  /* 0x00018c0000077ab9 */ /* 0x000fe20000000800 */
[----:B------:R-:W-:Y:S01]  /*dca0*/  ISETP.NE.U32.AND P0, PT, RZ, UR4, PT ;  /* 0x00000004ff007c0c */ /* 0x000fe2000bf05070 */
[----:B------:R-:W1:Y:S01]  /*dcb0*/  S2R R20, SR_CTAID.Y ;  /* 0x0000000000147919 */ /* 0x000e620000002600 */
[----:B------:R-:W-:Y:S01]  /*dcc0*/  ULDC UR8, c[0x0][0x150] ;  /* 0x0000540000087ab9 */ /* 0x000fe20000000800 */
[----:B------:R-:W-:Y:S01]  /*dcd0*/  IMAD.MOV.U32 R4, RZ, RZ, R16 ;  /* 0x000000ffff047224 */ /* 0x000fe200078e0010 */
[----:B------:R-:W-:Y:S01]  /*dce0*/  ISETP.NE.AND.EX P0, PT, RZ, UR5, PT, P0 ;  /* 0x00000005ff007c0c */ /* 0x000fe2000bf05300 */
[----:B------:R-:W-:Y:S01]  /*dcf0*/  IMAD.MOV.U32 R5, RZ, RZ, R17 ;  /* 0x000000ffff057224 */ /* 0x000fe200078e0011 */
[----:B0-----:R-:W-:-:S11]  /*dd00*/  I2FP.F32.U32 R22, R15 ;  /* 0x0000000f00167245 */ /* 0x001fd60000201000 */
[----:B------:R-:W-:Y:S05]  /*dd10*/  @!P0 BRA `(.L_x_271) ;  /* 0x0000000000288947 */ /* 0x000fea0003800000 */
[----:B------:R-:W-:Y:S02]  /*dd20*/  ULDC UR6, c[0x0][0x634] ;  /* 0x00018d0000067ab9 */ /* 0x000fe40000000800 */
[----:B------:R-:W-:-:S05]  /*dd30*/  IADD3 R5, P0, R16, UR6, RZ ;  /* 0x0000000610057c10 */ /* 0x000fca000ff1e0ff */
[----:B------:R-:W-:-:S04]  /*dd40*/  IMAD.X R21, RZ, RZ, R17, P0 ;  /* 0x000000ffff157224 */ /* 0x000fc800000e0611 */
[----:B------:R-:W-:-:S04]  /*dd50*/  IMAD.WIDE.U32 R6, R21, UR4, RZ ;  /* 0x0000000415067c25 */ /* 0x000fc8000f8e00ff */
[----:B------:R-:W-:-:S04]  /*dd60*/  IMAD.WIDE.U32 R6, P0, R5, UR5, R6 ;  /* 0x0000000505067c25 */ /* 0x000fc8000f800006 */
[----:B------:R-:W-:-:S04]  /*dd70*/  IMAD.WIDE.U32 R4, R5, UR4, RZ ;  /* 0x0000000405047c25 */ /* 0x000fc8000f8e00ff */
[----:B------:R-:W-:Y:S01]  /*dd80*/  IMAD.MOV.U32 R4, RZ, RZ, R7 ;  /* 0x000000ffff047224 */ /* 0x000fe200078e0007 */
[----:B------:R-:W-:Y:S01]  /*dd90*/  IADD3 RZ, P1, R5, R6, RZ ;  /* 0x0000000605ff7210 */ /* 0x000fe20007f3e0ff */
[----:B------:R-:W-:-:S04]  /*dda0*/  IMAD.X R5, RZ, RZ, RZ, P0 ;  /* 0x000000ffff057224 */ /* 0x000fc800000e06ff */
[----:B------:R-:W-:-:S08]  /*ddb0*/  IMAD.WIDE.U32.X R4, R21, UR5, R4, P1 ;  /* 0x0000000515047c25 */ /* 0x000fd000088e0404 */
.L_x_271:
[--C-:B------:R-:W-:Y:S01]  /*ddc0*/  SHF.R.U64 R14, R4, UR7, R5.reuse ;  /* 0x00000007040e7c19 */ /* 0x100fe20008001205 */
[----:B------:R-:W-:Y:S01]  /*ddd0*/  FMUL R22, R22, UR8 ;  /* 0x0000000816167c20 */ /* 0x000fe20008400000 */
[----:B------:R-:W-:Y:S01]  /*dde0*/  SHF.R.U32.HI R4, RZ, UR7, R5 ;  /* 0x00000007ff047c19 */ /* 0x000fe20008011605 */
[----:B------:R-:W0:Y:S01]  /*ddf0*/  LDC R6, c[0x0][0x144] ;  /* 0x00005100ff067b82 */ /* 0x000e220000000800 */
[----:B------:R-:W-:Y:S01]  /*de00*/  IADD3 R5, P0, RZ, -R14, RZ ;  /* 0x8000000eff057210 */ /* 0x000fe20007f1e0ff */
[----:B------:R-:W-:Y:S01]  /*de10*/  ULDC UR6, c[0x0][0x154] ;  /* 0x0000550000067ab9 */ /* 0x000fe20000000800 */
[----:B-1----:R-:W-:Y:S01]  /*de20*/  I2FP.F32.U32 R7, R20 ;  /* 0x0000001400077245 */ /* 0x002fe20000201000 */
[----:B------:R-:W1:Y:S01]  /*de30*/  F2I.U32.TRUNC.NTZ R22, R22 ;  /* 0x0000001600167305 */ /* 0x000e62000020f000 */
[----:B------:R-:W-:Y:S01]  /*de40*/  ULDC.64 UR4, c[0x0][0x620] ;  /* 0x0001880000047ab9 */ /* 0x000fe20000000a00 */
[----:B------:R-:W-:Y:S01]  /*de50*/  IMAD.X R4, RZ, RZ, ~R4, P0 ;  /* 0x000000ffff047224 */ /* 0x000fe200000e0e04 */
[----:B------:R-:W-:Y:S01]  /*de60*/  ISETP.NE.AND P2, PT, R2, 0x1, PT ;  /* 0x000000010200780c */ /* 0x000fe20003f45270 */
[----:B------:R-:W-:Y:S01]  /*de70*/  FMUL R23, R7, UR6 ;  /* 0x0000000607177c20 */ /* 0x000fe20008400000 */
[----:B------:R-:W2:Y:S01]  /*de80*/  LDC R25, c[0x0][0x148] ;  /* 0x00005200ff197b82 */ /* 0x000ea20000000800 */
[----:B------:R-:W-:Y:S01]  /*de90*/  IMAD R4, R4, UR4, RZ ;  /* 0x0000000404047c24 */ /* 0x000fe2000f8e02ff */
[----:B------:R-:W-:-:S02]  /*dea0*/  ULDC.64 UR6, c[0x0][0x640] ;  /* 0x0001900000067ab9 */ /* 0x000fc40000000a00 */
[----:B------:R-:W-:Y:S01]  /*deb0*/  ISETP.NE.U32.AND P0, PT, RZ, UR6, PT ;  /* 0x00000006ff007c0c */ /* 0x000fe2000bf05070 */
[----:B------:R-:W3:Y:S01]  /*dec0*/  F2I.U32.TRUNC.NTZ R23, R23 ;  /* 0x0000001700177305 */ /* 0x000ee2000020f000 */
[C---:B------:R-:W-:Y:S02]  /*ded0*/  IMAD R7, R5.reuse, UR5, R4 ;  /* 0x0000000505077c24 */ /* 0x040fe4000f8e0204 */
[----:B------:R-:W-:Y:S01]  /*dee0*/  IMAD.WIDE.U32 R4, R5, UR4, R16 ;  /* 0x0000000405047c25 */ /* 0x000fe2000f8e0010 */
[----:B------:R-:W-:Y:S01]  /*def0*/  ULDC UR4, c[0x0][0x618] ;  /* 0x0001860000047ab9 */ /* 0x000fe20000000800 */
[----:B------:R-:W-:Y:S02]  /*df00*/  ISETP.NE.AND.EX P0, PT, RZ, UR7, PT, P0 ;  /* 0x00000007ff007c0c */ /* 0x000fe4000bf05300 */
[----:B------:R-:W-:Y:S02]  /*df10*/  IMAD.IADD R5, R5, 0x1, R7 ;  /* 0x0000000105057824 */ /* 0x000fe400078e0207 */
[----:B-1----:R-:W-:-:S03]  /*df20*/  IMAD.MOV R22, RZ, RZ, -R22 ;  /* 0x000000ffff167224 */ /* 0x002fc600078e0a16 */
[----:B------:R-:W-:Y:S01]  /*df30*/  SHF.R.U64 R21, R4, UR4, R5 ;  /* 0x0000000404157c19 */ /* 0x000fe20008001205 */
[----:B0-----:R-:W-:Y:S01]  /*df40*/  IMAD R15, R6, R22, R15 ;  /* 0x00000016060f7224 */ /* 0x001fe200078e020f */
[----:B------:R-:W-:Y:S01]  /*df50*/  SHF.R.U32.HI R4, RZ, UR4, R5 ;  /* 0x00000004ff047c19 */ /* 0x000fe20008011605 */
[----:B------:R-:W-:Y:S01]  /*df60*/  ULDC UR4, c[0x0][0x608] ;  /* 0x0001820000047ab9 */ /* 0x000fe20000000800 */
[----:B---3--:R-:W-:Y:S02]  /*df70*/  IMAD.MOV R6, RZ, RZ, -R23 ;  /* 0x000000ffff067224 */ /* 0x008fe400078e0a17 */
[--C-:B------:R-:W-:Y:S02]  /*df80*/  SHF.R.U64 R22, R21, UR4, R4.reuse ;  /* 0x0000000415167c19 */ /* 0x100fe40008001204 */
[----:B------:R-:W-:Y:S01]  /*df90*/  SHF.R.U32.HI R5, RZ, UR4, R4 ;  /* 0x00000004ff057c19 */ /* 0x000fe20008011604 */
[----:B------:R-:W-:Y:S01]  /*dfa0*/  ULDC UR4, c[0x0][0x658] ;  /* 0x0001960000047ab9 */ /* 0x000fe20000000800 */
[----:B--2---:R-:W-:-:S02]  /*dfb0*/  @P2 IMAD R15, R25, R6, R20 ;  /* 0x00000006190f2224 */ /* 0x004fc400078e0214 */
[--C-:B------:R-:W-:Y:S02]  /*dfc0*/  SHF.R.U64 R20, R22, UR4, R5.reuse ;  /* 0x0000000416147c19 */ /* 0x100fe40008001205 */
[----:B------:R-:W-:-:S03]  /*dfd0*/  SHF.R.U32.HI R23, RZ, UR4, R5 ;  /* 0x00000004ff177c19 */ /* 0x000fc60008011605 */
[----:B------:R-:W-:Y:S02]  /*dfe0*/  IMAD.MOV.U32 R6, RZ, RZ, R20 ;  /* 0x000000ffff067224 */ /* 0x000fe400078e0014 */
[----:B------:R-:W-:Y:S01]  /*dff0*/  IMAD.MOV.U32 R5, RZ, RZ, R23 ;  /* 0x000000ffff057224 */ /* 0x000fe200078e0017 */
[----:B------:R-:W-:Y:S06]  /*e000*/  @!P0 BRA `(.L_x_272) ;  /* 0x00000000002c8947 */ /* 0x000fec0003800000 */
        /* <DEDUP_REMOVED lines=9> */
[----:B------:R-:W-:-:S04]  /*e0a0*/  IMAD.WIDE.U32.X R4, R23, UR7, R4, P1 ;  /* 0x0000000717047c25 */ /* 0x000fc800088e0404 */
[----:B------:R-:W-:-:S07]  /*e0b0*/  IMAD.MOV.U32 R6, RZ, RZ, R4 ;  /* 0x000000ffff067224 */ /* 0x000fce00078e0004 */
.L_x_272:
[----:B------:R-:W-:Y:S01]  /*e0c0*/  ULDC UR4, c[0x0][0x648] ;  /* 0x0001920000047ab9 */ /* 0x000fe20000000800 */
[----:B------:R-:W-:Y:S01]  /*e0d0*/  LOP3.LUT R4, R22, UR17, RZ, 0xc0, !PT ;  /* 0x0000001116047c12 */ /* 0x000fe2000f8ec0ff */
[----:B------:R-:W-:Y:S01]  /*e0e0*/  ULDC UR5, c[0x0][0x610] ;  /* 0x0001840000057ab9 */ /* 0x000fe20000000800 */
[----:B------:R-:W-:Y:S01]  /*e0f0*/  SHF.R.U64 R5, R6, UR4, R5 ;  /* 0x0000000406057c19 */ /* 0x000fe20008001205 */
[----:B------:R-:W-:Y:S01]  /*e100*/  ULDC UR4, c[0x0][0x638] ;  /* 0x00018e0000047ab9 */ /* 0x000fe20000000800 */
[----:B------:R-:W-:-:S03]  /*e110*/  LOP3.LUT R21, R21, UR16, RZ, 0xc0, !PT ;  /* 0x0000001015157c12 */ /* 0x000fc6000f8ec0ff */
[----:B------:R-:W-:Y:S02]  /*e120*/  IMAD.MOV R7, RZ, RZ, -R5 ;  /* 0x000000ffff077224 */ /* 0x000fe400078e0a05 */
[----:B------:R-:W-:Y:S02]  /*e130*/  IMAD R4, R5, UR18, R4 ;  /* 0x0000001205047c24 */ /* 0x000fe4000f8e0204 */
[----:B------:R-:W-:Y:S01]  /*e140*/  IMAD R20, R7, UR4, R20 ;  /* 0x0000000407147c24 */ /* 0x000fe2000f8e0214 */
[----:B------:R-:W-:Y:S01]  /*e150*/  ULDC UR4, c[0x0][0x600] ;  /* 0x0001800000047ab9 */ /* 0x000fe20000000800 */
[----:B------:R-:W-:Y:S02]  /*e160*/  IMAD R15, R4, UR5, R15 ;  /* 0x00000005040f7c24 */ /* 0x000fe4000f8e020f */
[----:B------:R-:W-:Y:S02]  /*e170*/  IMAD R6, R20, UR4, R21 ;  /* 0x0000000414067c24 */ /* 0x000fe4000f8e0215 */
[----:B------:R-:W-:-:S03]  /*e180*/  IMAD.MOV.U32 R4, RZ, RZ, 0x1 ;  /* 0x00000001ff047424 */ /* 0x000fc600078e00ff */
[----:B------:R-:W-:Y:S02]  /*e190*/  SEL R20, R6, R15, !P2 ;  /* 0x0000000f06147207 */ /* 0x000fe40005000000 */
[----:B------:R-:W-:Y:S01]  /*e1a0*/  SEL R21, R15, R6, !P2 ;  /* 0x000000060f157207 */ /* 0x000fe20005000000 */
[----:B------:R-:W-:-:S07]  /*e1b0*/  IMAD.MOV.U32 R6, RZ, RZ, R14 ;  /* 0x000000ffff067224 */ /* 0x000fce00078e000e */
.L_x_270:
[----:B------:R-:W-:Y:S05]  /*e1c0*/  BSYNC B1 ;  /* 0x0000000000017941 */ /* 0x000fea0003800000 */
.L_x_269:
[----:B------:R-:W-:-:S13]  /*e1d0*/  LOP3.LUT P0, RZ, R4, 0xff, RZ, 0xc0, !PT ;  /* 0x000000ff04ff7812 */ /* 0x000fda000780c0ff */
[----:B------:R-:W-:Y:S05]  /*e1e0*/  @P0 BRA `(.L_x_273) ;  /* 0xfffffff400400947 */ /* 0x000fea000383ffff */
[----:B------:R-:W-:Y:S05]  /*e1f0*/  BSYNC B0 ;  /* 0x0000000000007941 */ /* 0x000fea0003800000 */
.L_x_262:
[----:B------:R-:W-:-:S03]  /*e200*/  UMOV UR4, 0xffffffff ;  /* 0xffffffff00047882 */ /* 0x000fc60000000000 */
[----:B------:R-:W-:Y:S05]  /*e210*/  BRA.DIV UR4, `(.L_x_274) ;  /* 0x0000000604607947 */ /* 0x000fea000b800000 */
[----:B------:R-:W-:-:S13]  /*e220*/  ELECT P6, URZ, PT ;  /* 0x00000000003f782f */ /* 0x000fda00038c0000 */
.L_x_290:
[----:B------:R-:W-:Y:S04]  /*e230*/  BSSY B0, `(.L_x_275) ;  /* 0x000003d000007945 */ /* 0x000fe80003800000 */
[----:B------:R-:W-:Y:S05]  /*e240*/  @!P6 BRA `(.L_x_276) ;  /* 0x0000000000ece947 */ /* 0x000fea0003800000 */
[----:B------:R-:W-:-:S04]  /*e250*/  LOP3.LUT R19, R19, 0x2, RZ, 0xfc, !PT ;  /* 0x0000000213137812 */ /* 0x000fc800078efcff */
[----:B------:R-:W-:-:S13]  /*e260*/  ISETP.NE.AND P0, PT, R19, 0x3, PT ;  /* 0x000000031300780c */ /* 0x000fda0003f05270 */
[----:B------:R-:W-:Y:S05]  /*e270*/  @!P0 BRA `(.L_x_277) ;  /* 0x0000000000048947 */ /* 0x000fea0003800000 */
[----:B------:R-:W-:Y:S01]  /*e280*/  BPT.TRAP 0x1 ;  /* 0x000000040000795c */ /* 0x000fe20000300000 */
.L_x_277:
[----:B------:R-:W0:Y:S01]  /*e290*/  S2R R5, SR_CgaCtaId ;  /* 0x0000000000057919 */ /* 0x000e220000008800 */
[----:B------:R-:W-:Y:S02]  /*e2a0*/  MOV R2, 0x400 ;  /* 0x0000040000027802 */ /* 0x000fe40000000f00 */
[----:B------:R-:W-:Y:S02]  /*e2b0*/  SHF.L.U32 R4, R0, 0x1f, RZ ;  /* 0x0000001f00047819 */ /* 0x000fe400000006ff */
[----:B0-----:R-:W-:-:S05]  /*e2c0*/  LEA R2, R5, R2, 0x18 ;  /* 0x0000000205027211 */ /* 0x001fca00078ec0ff */
[----:B------:R-:W-:-:S04]  /*e2d0*/  VIADD R2, R2, 0x30 ;  /* 0x0000003002027836 */ /* 0x000fc80000000000 */
[C---:B------:R-:W-:Y:S02]  /*e2e0*/  IMAD R7, R3.reuse, 0x8, R2 ;  /* 0x0000000803077824 */ /* 0x040fe400078e0202 */
[----:B------:R-:W-:Y:S02]  /*e2f0*/  VIADD R3, R3, 0x1 ;  /* 0x0000000103037836 */ /* 0x000fe40000000000 */
[----:B------:R-:W0:Y:S03]  /*e300*/  SYNCS.PHASECHK.TRANS64.TRYWAIT P0, [R7+URZ], R4 ;  /* 0x00000004070075a7 */ /* 0x000e26000800017f */
[----:B------:R-:W-:-:S04]  /*e310*/  ISETP.NE.AND P1, PT, R3, 0x6, PT ;  /* 0x000000060300780c */ /* 0x000fc80003f25270 */
[----:B------:R-:W-:Y:S02]  /*e320*/  SEL R5, RZ, 0x1, P1 ;  /* 0x00000001ff057807 */ /* 0x000fe40000800000 */
[----:B------:R-:W-:Y:S02]  /*e330*/  SEL R3, R3, RZ, P1 ;  /* 0x000000ff03037207 */ /* 0x000fe40000800000 */
[----:B------:R-:W-:-:S03]  /*e340*/  LOP3.LUT R6, R0, R5, RZ, 0x3c, !PT ;  /* 0x0000000500067212 */ /* 0x000fc600078e3cff */
[----:B------:R-:W-:Y:S01]  /*e350*/  IMAD R8, R3, 0x8, R2 ;  /* 0x0000000803087824 */ /* 0x000fe200078e0202 */
[----:B------:R-:W-:Y:S01]  /*e360*/  SHF.L.U32 R5, R6, 0x1f, RZ ;  /* 0x0000001f06057819 */ /* 0x000fe200000006ff */
[----:B0-----:R-:W-:Y:S06]  /*e370*/  @!P0 BRA `(.L_x_278) ;  /* 0x0000000400288947 */ /* 0x001fec0003800000 */
.L_x_291:
[----:B------:R-:W1:Y:S01]  /*e380*/  SYNCS.PHASECHK.TRANS64.TRYWAIT P0, [R8+URZ], R5 ;  /* 0x00000005080075a7 */ /* 0x000e62000800017f */
[----:B------:R-:W-:-:S05]  /*e390*/  VIADD R0, R3, 0x1 ;  /* 0x0000000103007836 */ /* 0x000fca0000000000 */
[----:B------:R-:W-:-:S04]  /*e3a0*/  ISETP.NE.AND P1, PT, R0, 0x6, PT ;  /* 0x000000060000780c */ /* 0x000fc80003f25270 */
[----:B------:R-:W-:Y:S02]  /*e3b0*/  SEL R3, RZ, 0x1, P1 ;  /* 0x00000001ff037807 */ /* 0x000fe40000800000 */
[----:B0-----:R-:W-:Y:S02]  /*e3c0*/  SEL R7, R0, RZ, P1 ;  /* 0x000000ff00077207 */ /* 0x001fe40000800000 */
[----:B------:R-:W-:-:S03]  /*e3d0*/  LOP3.LUT R6, R6, R3, RZ, 0x3c, !PT ;  /* 0x0000000306067212 */ /* 0x000fc600078e3cff */
[----:B------:R-:W-:Y:S01]  /*e3e0*/  IMAD R9, R7, 0x8, R2 ;  /* 0x0000000807097824 */ /* 0x000fe200078e0202 */
[----:B------:R-:W-:Y:S01]  /*e3f0*/  SHF.L.U32 R4, R6, 0x1f, RZ ;  /* 0x0000001f06047819 */ /* 0x000fe200000006ff */
[----:B-1----:R-:W-:Y:S06]  /*e400*/  @!P0 BRA `(.L_x_279) ;  /* 0x0000000400188947 */ /* 0x002fec0003800000 */
.L_x_292:
[----:B------:R-:W1:Y:S01]  /*e410*/  SYNCS.PHASECHK.TRANS64.TRYWAIT P0, [R9+URZ], R4 ;  /* 0x00000004090075a7 */ /* 0x000e62000800017f */
[----:B------:R-:W-:-:S05]  /*e420*/  VIADD R0, R7, 0x1 ;  /* 0x0000000107007836 */ /* 0x000fca0000000000 */
[----:B------:R-:W-:-:S04]  /*e430*/  ISETP.NE.AND P1, PT, R0, 0x6, PT ;  /* 0x000000060000780c */ /* 0x000fc80003f25270 */
[----:B------:R-:W-:Y:S02]  /*e440*/  SEL R3, RZ, 0x1, P1 ;  /* 0x00000001ff037807 */ /* 0x000fe40000800000 */
[----:B------:R-:W-:Y:S02]  /*e450*/  SEL R7, R0, RZ, P1 ;  /* 0x000000ff00077207 */ /* 0x000fe40000800000 */
[----:B------:R-:W-:-:S03]  /*e460*/  LOP3.LUT R6, R6, R3, RZ, 0x3c, !PT ;  /* 0x0000000306067212 */ /* 0x000fc600078e3cff */
[----:B0-----:R-:W-:Y:S01]  /*e470*/  IMAD R8, R7, 0x8, R2 ;  /* 0x0000000807087824 */ /* 0x001fe200078e0202 */
[----:B------:R-:W-:Y:S01]  /*e480*/  SHF.L.U32 R5, R6, 0x1f, RZ ;  /* 0x0000001f06057819 */ /* 0x000fe200000006ff */
[----:B-1----:R-:W-:Y:S06]  /*e490*/  @!P0 BRA `(.L_x_280) ;  /* 0x0000000400088947 */ /* 0x002fec0003800000 */
.L_x_293:
[----:B------:R-:W1:Y:S01]  /*e4a0*/  SYNCS.PHASECHK.TRANS64.TRYWAIT P0, [R8+URZ], R5 ;  /* 0x00000005080075a7 */ /* 0x000e62000800017f */
[----:B------:R-:W-:-:S05]  /*e4b0*/  VIADD R0, R7, 0x1 ;  /* 0x0000000107007836 */ /* 0x000fca0000000000 */
[----:B------:R-:W-:-:S04]  /*e4c0*/  ISETP.NE.AND P1, PT, R0, 0x6, PT ;  /* 0x000000060000780c */ /* 0x000fc80003f25270 */
[----:B------:R-:W-:Y:S02]  /*e4d0*/  SEL R3, RZ, 0x1, P1 ;  /* 0x00000001ff037807 */ /* 0x000fe40000800000 */
[----:B------:R-:W-:Y:S02]  /*e4e0*/  SEL R7, R0, RZ, P1 ;  /* 0x000000ff00077207 */ /* 0x000fe40000800000 */
[----:B0-----:R-:W-:-:S03]  /*e4f0*/  LOP3.LUT R9, R6, R3, RZ, 0x3c, !PT ;  /* 0x0000000306097212 */ /* 0x001fc600078e3cff */
[----:B------:R-:W-:Y:S01]  /*e500*/  IMAD R11, R7, 0x8, R2 ;  /* 0x00000008070b7824 */ /* 0x000fe200078e0202 */
[----:B------:R-:W-:Y:S01]  /*e510*/  SHF.L.U32 R6, R9, 0x1f, RZ ;  /* 0x0000001f09067819 */ /* 0x000fe200000006ff */
[----:B-1----:R-:W-:Y:S06]  /*e520*/  @!P0 BRA `(.L_x_281) ;  /* 0x0000000000f88947 */ /* 0x002fec0003800000 */
.L_x_294:
[----:B------:R-:W1:Y:S01]  /*e530*/  SYNCS.PHASECHK.TRANS64.TRYWAIT P0, [R11+URZ], R6 ;  /* 0x000000060b0075a7 */ /* 0x000e62000800017f */
[----:B------:R-:W-:-:S05]  /*e540*/  VIADD R0, R7, 0x1 ;  /* 0x0000000107007836 */ /* 0x000fca0000000000 */
[----:B------:R-:W-:-:S04]  /*e550*/  ISETP.NE.AND P1, PT, R0, 0x6, PT ;  /* 0x000000060000780c */ /* 0x000fc80003f25270 */
[----:B------:R-:W-:Y:S02]  /*e560*/  SEL R4, RZ, 0x1, P1 ;  /* 0x00000001ff047807 */ /* 0x000fe40000800000 */
[----:B------:R-:W-:Y:S02]  /*e570*/  SEL R3, R0, RZ, P1 ;  /* 0x000000ff00037207 */ /* 0x000fe40000800000 */
[----:B------:R-:W-:Y:S01]  /*e580*/  LOP3.LUT R0, R9, R4, RZ, 0x3c, !PT ;  /* 0x0000000409007212 */ /* 0x000fe200078e3cff */
[----:B-1----:R-:W-:Y:S06]  /*e590*/  @!P0 BRA `(.L_x_282) ;  /* 0x0000000000f08947 */ /* 0x002fec0003800000 */
.L_x_295:
[----:B------:R-:W-:Y:S01]  /*e5a0*/  IMAD R3, R3, 0x8, R2 ;  /* 0x0000000803037824 */ /* 0x000fe200078e0202 */
[----:B------:R-:W-:-:S07]  /*e5b0*/  SHF.L.U32 R0, R0, 0x1f, RZ ;  /* 0x0000001f00007819 */ /* 0x000fce00000006ff */
.L_x_283:
[----:B--2---:R2:W3:Y:S02]  /*e5c0*/  SYNCS.PHASECHK.TRANS64.TRYWAIT P0, [R3+URZ], R0 ;  /* 0x00000000030075a7 */ /* 0x0044e4000800017f */
[----:B---3--:R-:W-:Y:S05]  /*e5d0*/  @!P0 NANOSLEEP.SYNCS 0x989680 ;  /* 0x009896800000895d */ /* 0x008fea0003900000 */
[----:B------:R-:W3:Y:S02]  /*e5e0*/  @!P0 SYNCS.PHASECHK.TRANS64 P0, [R3+URZ], R0 ;  /* 0x00000000030085a7 */ /* 0x000ee4000800007f */
[----:B---3--:R-:W-:Y:S05]  /*e5f0*/  @!P0 BRA `(.L_x_283) ;  /* 0xfffffffc00f08947 */ /* 0x008fea000383ffff */
.L_x_276:
[----:B------:R-:W-:Y:S05]  /*e600*/  BSYNC B0 ;  /* 0x0000000000007941 */ /* 0x000fea0003800000 */
.L_x_275:
[----:B------:R-:W-:Y:S05]  /*e610*/  EXIT ;  /* 0x000000000000794d */ /* 0x000fea0003800000 */
.L_x_21:
[----:B---3--:R3:W4:Y:S02]  /*e620*/  SYNCS.PHASECHK.TRANS64.TRYWAIT P1, [R3+URZ], R0 ;  /* 0x00000000030075a7 */ /* 0x008724000802017f */
[----:B----4-:R-:W-:Y:S05]  /*e630*/  @!P1 NANOSLEEP.SYNCS 0x989680 ;  /* 0x009896800000995d */ /* 0x010fea0003900000 */
[----:B------:R-:W4:Y:S02]  /*e640*/  @!P1 SYNCS.PHASECHK.TRANS64 P1, [R3+URZ], R0 ;  /* 0x00000000030095a7 */ /* 0x000f24000802007f */
[----:B----4-:R-:W-:Y:S05]  /*e650*/  @!P1 BRA `(.L_x_21) ;  /* 0xfffffffc00f09947 */ /* 0x010fea000383ffff */
[----:B------:R-:W-:Y:S05]  /*e660*/  BRA `(.L_x_20) ;  /* 0xffffff2c00ac7947 */ /* 0x000fea000383ffff */
.L_x_26:
[----:B-1----:R-:W-:-:S04]  /*e670*/  IMAD.U32 R6, RZ, RZ, UR7 ;  /* 0x00000007ff067e24 */ /* 0x002fc8000f8e00ff */
[----:B------:R1:W2:Y:S03]  /*e680*/  SYNCS.PHASECHK.TRANS64.TRYWAIT P1, [R6+URZ], R5 ;  /* 0x00000005060075a7 */ /* 0x0002a6000802017f */
[----:B--2---:R-:W-:Y:S05]  /*e690*/  @!P1 NANOSLEEP.SYNCS 0x989680 ;  /* 0x009896800000995d */ /* 0x004fea0003900000 */
[----:B------:R-:W2:Y:S02]  /*e6a0*/  @!P1 SYNCS.PHASECHK.TRANS64 P1, [R6+URZ], R5 ;  /* 0x00000005060095a7 */ /* 0x000ea4000802007f */
[----:B--2---:R-:W-:Y:S05]  /*e6b0*/  @!P1 BRA `(.L_x_26) ;  /* 0xfffffffc00ec9947 */ /* 0x004fea000383ffff */
[----:B------:R-:W-:Y:S05]  /*e6c0*/  BRA `(.L_x_25) ;  /* 0xffffff3000dc7947 */ /* 0x000fea000383ffff */
.L_x_263:
[----:B------:R-:W-:Y:S01]  /*e6d0*/  BSSY B1, `(.L_x_284) ;  /* 0x0000006000017945 */ /* 0x000fe20003800000 */
[----:B------:R-:W-:-:S07]  /*e6e0*/  IMAD.MOV.U32 R15, RZ, RZ, -0x1 ;  /* 0xffffffffff0f7424 */ /* 0x000fce00078e00ff */
[----:B------:R-:W-:Y:S05]  /*e6f0*/  WARPSYNC.COLLECTIVE R15, `(.L_x_285) ;  /* 0x000000000f0c7348 */ /* 0x000fea0003c00000 */
[----:B------:R-:W-:Y:S02]  /*e700*/  ELECT P6, UR62, PT ;  /* 0x00000000003e782f */ /* 0x000fe400038c0000 */
[----:B------:R-:W-:Y:S01]  /*e710*/  MOV R14, UR62 ;  /* 0x0000003e000e7c02 */ /* 0x000fe20008000f00 */
[----:B------:R-:W-:Y:S10]  /*e720*/  ENDCOLLECTIVE ;  /* 0x000000000000791b */ /* 0x000ff40003800000 */
.L_x_285:
[----:B------:R-:W-:Y:S05]  /*e730*/  BSYNC B1 ;  /* 0x0000000000017941 */ /* 0x000fea0003800000 */
.L_x_284:
[----:B------:R-:W-:Y:S05]  /*e740*/  BRA `(.L_x_286) ;  /* 0xffffffec00f47947 */ /* 0x000fea000383ffff */
.L_x_266:
[----:B-1----:R1:W2:Y:S02]  /*e750*/  SYNCS.PHASECHK.TRANS64.TRYWAIT P0, [R23+URZ+0x30], R14 ;  /* 0x0000300e170075a7 */ /* 0x0022a4000800017f */
[----:B--2---:R-:W-:Y:S05]  /*e760*/  @!P0 NANOSLEEP.SYNCS 0x989680 ;  /* 0x009896800000895d */ /* 0x004fea0003900000 */
[----:B------:R-:W2:Y:S02]  /*e770*/  @!P0 SYNCS.PHASECHK.TRANS64 P0, [R23+URZ+0x30], R14 ;  /* 0x0000300e170085a7 */ /* 0x000ea4000800007f */
[----:B--2---:R-:W-:Y:S05]  /*e780*/  @!P0 BRA `(.L_x_266) ;  /* 0xfffffffc00f08947 */ /* 0x004fea000383ffff */
[----:B------:R-:W-:Y:S05]  /*e790*/  BRA `(.L_x_287) ;  /* 0xfffffff0002c7947 */ /* 0x000fea000383ffff */
.L_x_274:
[----:B------:R-:W-:Y:S01]  /*e7a0*/  BSSY B0, `(.L_x_288) ;  /* 0x0000006000007945 */ /* 0x000fe20003800000 */
[----:B------:R-:W-:-:S07]  /*e7b0*/  IMAD.MOV.U32 R15, RZ, RZ, -0x1 ;  /* 0xffffffffff0f7424 */ /* 0x000fce00078e00ff */
[----:B------:R-:W-:Y:S05]  /*e7c0*/  WARPSYNC.COLLECTIVE R15, `(.L_x_289) ;  /* 0x000000000f0c7348 */ /* 0x000fea0003c00000 */
[----:B------:R-:W-:Y:S02]  /*e7d0*/  ELECT P6, UR62, PT ;  /* 0x00000000003e782f */ /* 0x000fe400038c0000 */
[----:B------:R-:W-:Y:S01]  /*e7e0*/  MOV R14, UR62 ;  /* 0x0000003e000e7c02 */ /* 0x000fe20008000f00 */
[----:B------:R-:W-:Y:S10]  /*e7f0*/  ENDCOLLECTIVE ;  /* 0x000000000000791b */ /* 0x000ff40003800000 */
.L_x_289:
[----:B------:R-:W-:Y:S05]  /*e800*/  BSYNC B0 ;  /* 0x0000000000007941 */ /* 0x000fea0003800000 */
.L_x_288:
[----:B------:R-:W-:Y:S05]  /*e810*/  BRA `(.L_x_290) ;  /* 0xfffffff800847947 */ /* 0x000fea000383ffff */
.L_x_278:
[----:B0-----:R0:W1:Y:S02]  /*e820*/  SYNCS.PHASECHK.TRANS64.TRYWAIT P0, [R7+URZ], R4 ;  /* 0x00000004070075a7 */ /* 0x001064000800017f */
[----:B-1----:R-:W-:Y:S05]  /*e830*/  @!P0 NANOSLEEP.SYNCS 0x989680 ;  /* 0x009896800000895d */ /* 0x002fea0003900000 */
[----:B------:R-:W1:Y:S02]  /*e840*/  @!P0 SYNCS.PHASECHK.TRANS64 P0, [R7+URZ], R4 ;  /* 0x00000004070085a7 */ /* 0x000e64000800007f */
[----:B-1----:R-:W-:Y:S05]  /*e850*/  @!P0 BRA `(.L_x_278) ;  /* 0xfffffffc00f08947 */ /* 0x002fea000383ffff */
[----:B------:R-:W-:Y:S05]  /*e860*/  BRA `(.L_x_291) ;  /* 0xfffffff800c47947 */ /* 0x000fea000383ffff */
.L_x_279:
[----:B0-----:R0:W1:Y:S02]  /*e870*/  SYNCS.PHASECHK.TRANS64.TRYWAIT P0, [R8+URZ], R5 ;  /* 0x00000005080075a7 */ /* 0x001064000800017f */
[----:B-1----:R-:W-:Y:S05]  /*e880*/  @!P0 NANOSLEEP.SYNCS 0x989680 ;  /* 0x009896800000895d */ /* 0x002fea0003900000 */
[----:B------:R-:W1:Y:S02]  /*e890*/  @!P0 SYNCS.PHASECHK.TRANS64 P0, [R8+URZ], R5 ;  /* 0x00000005080085a7 */ /* 0x000e64000800007f */
[----:B-1----:R-:W-:Y:S05]  /*e8a0*/  @!P0 BRA `(.L_x_279) ;  /* 0xfffffffc00f08947 */ /* 0x002fea000383ffff */
[----:B------:R-:W-:Y:S05]  /*e8b0*/  BRA `(.L_x_292) ;  /* 0xfffffff800d47947 */ /* 0x000fea000383ffff */
.L_x_280:
[----:B0-----:R0:W1:Y:S02]  /*e8c0*/  SYNCS.PHASECHK.TRANS64.TRYWAIT P0, [R9+URZ], R4 ;  /* 0x00000004090075a7 */ /* 0x001064000800017f */
[----:B-1----:R-:W-:Y:S05]  /*e8d0*/  @!P0 NANOSLEEP.SYNCS 0x989680 ;  /* 0x009896800000895d */ /* 0x002fea0003900000 */
[----:B------:R-:W1:Y:S02]  /*e8e0*/  @!P0 SYNCS.PHASECHK.TRANS64 P0, [R9+URZ], R4 ;  /* 0x00000004090085a7 */ /* 0x000e64000800007f */
[----:B-1----:R-:W-:Y:S05]  /*e8f0*/  @!P0 BRA `(.L_x_280) ;  /* 0xfffffffc00f08947 */ /* 0x002fea000383ffff */
[----:B------:R-:W-:Y:S05]  /*e900*/  BRA `(.L_x_293) ;  /* 0xfffffff800e47947 */ /* 0x000fea000383ffff */
.L_x_281:
[----:B0-----:R0:W1:Y:S02]  /*e910*/  SYNCS.PHASECHK.TRANS64.TRYWAIT P0, [R8+URZ], R5 ;  /* 0x00000005080075a7 */ /* 0x001064000800017f */
[----:B-1----:R-:W-:Y:S05]  /*e920*/  @!P0 NANOSLEEP.SYNCS 0x989680 ;  /* 0x009896800000895d */ /* 0x002fea0003900000 */
[----:B------:R-:W1:Y:S02]  /*e930*/  @!P0 SYNCS.PHASECHK.TRANS64 P0, [R8+URZ], R5 ;  /* 0x00000005080085a7 */ /* 0x000e64000800007f */
[----:B-1----:R-:W-:Y:S05]  /*e940*/  @!P0 BRA `(.L_x_281) ;  /* 0xfffffffc00f08947 */ /* 0x002fea000383ffff */
[----:B------:R-:W-:Y:S05]  /*e950*/  BRA `(.L_x_294) ;  /* 0xfffffff800f47947 */ /* 0x000fea000383ffff */
.L_x_282:
[----:B-1----:R1:W2:Y:S02]  /*e960*/  SYNCS.PHASECHK.TRANS64.TRYWAIT P0, [R11+URZ], R6 ;  /* 0x000000060b0075a7 */ /* 0x0022a4000800017f */
[----:B--2---:R-:W-:Y:S05]  /*e970*/  @!P0 NANOSLEEP.SYNCS 0x989680 ;  /* 0x009896800000895d */ /* 0x004fea0003900000 */
[----:B------:R-:W2:Y:S02]  /*e980*/  @!P0 SYNCS.PHASECHK.TRANS64 P0, [R11+URZ], R6 ;  /* 0x000000060b0085a7 */ /* 0x000ea4000800007f */
[----:B--2---:R-:W-:Y:S05]  /*e990*/  @!P0 BRA `(.L_x_282) ;  /* 0xfffffffc00f08947 */ /* 0x004fea000383ffff */
[----:B------:R-:W-:Y:S05]  /*e9a0*/  BRA `(.L_x_295) ;  /* 0xfffffff800fc7947 */ /* 0x000fea000383ffff */
.L_x_296:
[----:B------:R-:W-:-:S00]  /*e9b0*/  BRA `(.L_x_296) ;  /* 0xfffffffc00fc7947 */ /* 0x000fc0000383ffff */
[----:B------:R-:W-:-:S00]  /*e9c0*/  NOP ;  /* 0x0000000000007918 */ /* 0x000fc00000000000 */
        /* <DEDUP_REMOVED lines=11> */
.L_x_297:


//--------------------- .nv.global.init           --------------------------
	.section	.nv.global.init,"aw",@progbits
.nv.global.init:
	.type		$str$22,@object
	.size		$str$22,($str$23 - $str$22)
$str$22:
        /*0000*/ 	.byte	0x6b, 0x5f, 0x74, 0x69, 0x6c, 0x65, 0x5f, 0x63, 0x6f, 0x75, 0x6e, 0x74, 0x20, 0x3e, 0x3d, 0x20
        /*0010*/ 	.byte	0x31, 0x00
	.type		$str$23,@object
	.size		$str$23,(__unnamed_1 - $str$23)
$str$23:
        /*0012*/ 	.byte	0x2f, 0x74, 0x6d, 0x70, 0x2f, 0x63, 0x75, 0x74, 0x6c, 0x61, 0x73, 0x73, 0x5f, 0x73, 0x77, 0x65
        /*0022*/ 	.byte	0x65, 0x70, 0x5f, 0x73, 0x72, 0x63, 0x2f, 0x69, 0x6e, 0x63, 0x6c, 0x75, 0x64, 0x65, 0x2f, 0x63
        /*0032*/ 	.byte	0x75, 0x74, 0x6c, 0x61, 0x73, 0x73, 0x2f, 0x67, 0x65, 0x6d, 0x6d, 0x2f, 0x63, 0x6f, 0x6c, 0x6c
        /*0042*/ 	.byte	0x65, 0x63, 0x74, 0x69, 0x76, 0x65, 0x2f, 0x73, 0x6d, 0x39, 0x30, 0x5f, 0x6d, 0x6d, 0x61, 0x5f
        /*0052*/ 	.byte	0x74, 0x6d, 0x61, 0x5f, 0x67, 0x6d, 0x6d, 0x61, 0x5f, 0x73, 0x73, 0x5f, 0x77, 0x61, 0x72, 0x70
        /*0062*/ 	.byte	0x73, 0x70, 0x65, 0x63, 0x69, 0x61, 0x6c, 0x69, 0x7a, 0x65, 0x64, 0x2e, 0x68, 0x70, 0x70, 0x00
	.type		__unnamed_1,@object
	.size		__unnamed_1,(.L_0 - __unnamed_1)
__unnamed_1:
        /*0072*/ 	.byte	0x76, 0x6f, 0x69, 0x64, 0x20, 0x63, 0x75, 0x74, 0x6c, 0x61, 0x73, 0x73, 0x3a, 0x3a, 0x67, 0x65
        /* <DEDUP_REMOVED lines=180> */
        /*0bc2*/ 	.byte	0x74, 0x79, 0x5d, 0x00
.L_0:


//--------------------- .nv.shared._ZN7cutlass13device_kernelINS_4gemm6kernel13GemmUniversalIN4cute5tupleIJiiiiEEENS1_10collective13CollectiveMmaINS1_34MainloopSm90TmaGmmaWarpSpecializedILi6ENS5_IJNS4_1CILi2EEENSA_ILi1EEESC_EEENS1_35KernelTmaWarpSpecializedCooperativeEEENS5_IJNSA_ILi512EEENSA_ILi64EEENSA_ILi32EEEEEENS_6half_tENS5_IJlSC_lEEESK_SL_NS4_8TiledMMAINS4_8MMA_AtomIJNS4_4SM904GMMA25MMA_64x64x16_F32F16F16_SSILNSP_5MajorE0ELSR_0ELNSP_7ScaleInE1ELSS_1EEEEEENS4_6LayoutISD_NS5_IJSC_NSA_ILi0EEESW_EEEEENS5_IJNS4_10UnderscoreESZ_SZ_EEEEENS4_13SM90_TMA_LOADENS4_14ComposedLayoutINS4_7SwizzleILi2ELi4ELi3EEENS4_18smem_ptr_flag_bitsILi16EEENSV_INS5_IJNSA_ILi8EEESI_EEENS5_IJSI_SC_EEEEEEEvNS4_8identityENS4_23SM90_TMA_LOAD_MULTICASTES1C_vS1D_EENS_8epilogue10collective6detail29Sm90TmaWarpSpecializedAdapterINS1H_15DefaultEpilogueISK_SL_SL_NS1G_6thread17LinearCombinationISK_Li1EffLNS1L_9ScaleType4KindE0ELNS_15FloatRoundStyleE2ESK_EENS1_15EpilogueDefaultEEEEEvvEEEEvNT_6ParamsE --------------------------
	.section	.nv.shared._ZN7cutlass13device_kernelINS_4gemm6kernel13GemmUniversalIN4cute5tupleIJiiiiEEENS1_10collective13CollectiveMmaINS1_34MainloopSm90TmaGmmaWarpSpecializedILi6ENS5_IJNS4_1CILi2EEENSA_ILi1EEESC_EEENS1_35KernelTmaWarpSpecializedCooperativeEEENS5_IJNSA_ILi512EEENSA_ILi64EEENSA_ILi32EEEEEENS_6half_tENS5_IJlSC_lEEESK_SL_NS4_8TiledMMAINS4_8MMA_AtomIJNS4_4SM904GMMA25MMA_64x64x16_F32F16F16_SSILNSP_5MajorE0ELSR_0ELNSP_7ScaleInE1ELSS_1EEEEEENS4_6LayoutISD_NS5_IJSC_NSA_ILi0EEESW_EEEEENS5_IJNS4_10UnderscoreESZ_SZ_EEEEENS4_13SM90_TMA_LOADENS4_14ComposedLayoutINS4_7SwizzleILi2ELi4ELi3EEENS4_18smem_ptr_flag_bitsILi16EEENSV_INS5_IJNSA_ILi8EEESI_EEENS5_IJSI_SC_EEEEEEEvNS4_8identityENS4_23SM90_TMA_LOAD_MULTICASTES1C_vS1D_EENS_8epilogue10collective6detail29Sm90TmaWarpSpecializedAdapterINS1H_15DefaultEpilogueISK_SL_SL_NS1G_6thread17LinearCombinationISK_Li1EffLNS1L_9ScaleType4KindE0ELNS_15FloatRoundStyleE2ESK_EENS1_15EpilogueDefaultEEEEEvvEEEEvNT_6ParamsE,"aw",@nobits
	.sectionflags	@""
	.align	16
	.zero		1024


//--------------------- .nv.shared.reserved.0     --------------------------
	.section	.nv.shared.reserved.0,"aw",@nobits
	.weak		__nv_reservedSMEM_offset_0_alias
	.size		__nv_reservedSMEM_offset_0_alias, 0, 0
	.other		__nv_reservedSMEM_offset_0_alias,@"STO_CUDA_RESERVED_SHARED STV_DEFAULT"
__nv_reservedSMEM_offset_0_alias:
	.zero		0


//--------------------- .nv.global                --------------------------
	.section	.nv.global,"aw",@nobits
.nv.global:
	.type		_ZN39_INTERNAL_f2504f53_4_k_cu_929c8030_80314cute1_E,@object
	.size		_ZN39_INTERNAL_f2504f53_4_k_cu_929c8030_80314cute1_E,(_ZN39_INTERNAL_f2504f53_4_k_cu_929c8030_80314cuda3std3__45__cpo6cbeginE - _ZN39_INTERNAL_f2504f53_4_k_cu_929c8030_80314cute1_E)
_ZN39_INTERNAL_f2504f53_4_k_cu_929c8030_80314cute1_E:
	.zero		1
	.type		_ZN39_INTERNAL_f2504f53_4_k_cu_929c8030_80314cuda3std3__45__cpo6cbeginE,@object
	.size		_ZN39_INTERNAL_f2504f53_4_k_cu_929c8030_80314cuda3std3__45__cpo6cbeginE,(_ZN39_INTERNAL_f2504f53_4_k_cu_929c8030_80314cuda3std3__48in_placeE - _ZN39_INTERNAL_f2504f53_4_k_cu_929c8030_80314cuda3std3__45__cpo6cbeginE)
_ZN39_INTERNAL_f2504f53_4_k_cu_929c8030_80314cuda3std3__45__cpo6cbeginE:
	.zero		1
	.type		_ZN39_INTERNAL_f2504f53_4_k_cu_929c8030_80314cuda3std3__48in_placeE,@object
	.size		_ZN39_INTERNAL_f2504f53_4_k_cu_929c8030_80314cuda3std3__48in_placeE,(_ZN39_INTERNAL_f2504f53_4_k_cu_929c8030_80314cuda3std6ranges3__45__cpo9iter_moveE - _ZN39_INTERNAL_f2504f53_4_k_cu_929c8030_80314cuda3std3__48in_placeE)
_ZN39_INTERNAL_f2504f53_4_k_cu_929c8030_80314cuda3std3__48in_placeE:
	.zero		1
	.type		_ZN39_INTERNAL_f2504f53_4_k_cu_929c8030_80314cuda3std6ranges3__45__cpo9iter_moveE,@object
	.size		_ZN39_INTERNAL_f2504f53_4_k_cu_929c8030_80314cuda3std6ranges3__45__cpo9iter_moveE,(_ZN39_INTERNAL_f2504f53_4_k_cu_929c8030_80314cuda3std3__45__cpo5beginE - _ZN39_INTERNAL_f2504f53_4_k_cu_929c8030_80314cuda3std6ranges3__45__cpo9iter_moveE)
_ZN39_INTERNAL_f2504f53_4_k_cu_929c8030_80314cuda3std6ranges3__45__cpo9iter_moveE:
	.zero		1
	.type		_ZN39_INTERNAL_f2504f53_4_k_cu_929c8030_80314cuda3std3__45__cpo5beginE,@object
	.size		_ZN39_INTERNAL_f2504f53_4_k_cu_929c8030_80314cuda3std3__45__cpo5beginE,(_ZN39_INTERNAL_f2504f53_4_k_cu_929c8030_80314cuda3std3__441_GLOBAL__N__f2504f53_4_k_cu_929c8030_80316ignoreE - _ZN39_INTERNAL_f2504f53_4_k_cu_929c8030_80314cuda3std3__45__cpo5beginE)
_ZN39_INTERNAL_f2504f53_4_k_cu_929c8030_80314cuda3std3__45__cpo5beginE:
	.zero		1
	.type		_ZN39_INTERNAL_f2504f53_4_k_cu_929c8030_80314cuda3std3__441_GLOBAL__N__f2504f53_4_k_cu_929c8030_80316ignoreE,@object
	.size		_ZN39_INTERNAL_f2504f53_4_k_cu_929c8030_80314cuda3std3__441_GLOBAL__N__f2504f53_4_k_cu_929c8030_80316ignoreE,(_ZN39_INTERNAL_f2504f53_4_k_cu_929c8030_80314cute7productE - _ZN39_INTERNAL_f2504f53_4_k_cu_929c8030_80314cuda3std3__441_GLOBAL__N__f2504f53_4_k_cu_929c8030_80316ignoreE)
_ZN39_INTERNAL_f2504f53_4_k_cu_929c8030_80314cuda3std3__441_GLOBAL__N__f2504f53_4_k_cu_929c8030_80316ignoreE:
	.zero		1
	.type		_ZN39_INTERNAL_f2504f53_4_k_cu_929c8030_80314cute7productE,@object
	.size		_ZN39_INTERNAL_f2504f53_4_k_cu_929c8030_80314cute7productE,(_ZN39_INTERNAL_f2504f53_4_k_cu_929c8030_80314cuda3std3__45__cpo3endE - _ZN39_INTERNAL_f2504f53_4_k_cu_929c8030_80314cute7productE)
_ZN39_INTERNAL_f2504f53_4_k_cu_929c8030_80314cute7productE:
	.zero		1
	.type		_ZN39_INTERNAL_f2504f53_4_k_cu_929c8030_80314cuda3std3__45__cpo3endE,@object
	.size		_ZN39_INTERNAL_f2504f53_4_k_cu_929c8030_80314cuda3std3__45__cpo3endE,(_ZN39_INTERNAL_f2504f53_4_k_cu_929c8030_80314cuda3std3__419piecewise_constructE - _ZN39_INTERNAL_f2504f53_4_k_cu_929c8030_80314cuda3std3__45__cpo3endE)
_ZN39_INTERNAL_f2504f53_4_k_cu_929c8030_80314cuda3std3__45__cpo3endE:
	.zero		1
	.type		_ZN39_INTERNAL_f2504f53_4_k_cu_929c8030_80314cuda3std3__419piecewise_constructE,@object
	.size		_ZN39_INTERNAL_f2504f53_4_k_cu_929c8030_80314cuda3std3__419piecewise_constructE,(_ZN39_INTERNAL_f2504f53_4_k_cu_929c8030_80314cuda3std3__45__cpo4cendE - _ZN39_INTERNAL_f2504f53_4_k_cu_929c8030_80314cuda3std3__419piecewise_constructE)
_ZN39_INTERNAL_f2504f53_4_k_cu_929c8030_80314cuda3std3__419piecewise_constructE:
	.zero		1
	.type		_ZN39_INTERNAL_f2504f53_4_k_cu_929c8030_80314cuda3std3__45__cpo4cendE,@object
	.size		_ZN39_INTERNAL_f2504f53_4_k_cu_929c8030_80314cuda3std3__45__cpo4cendE,(_ZN39_INTERNAL_f2504f53_4_k_cu_929c8030_80314cuda3std6ranges3__45__cpo4swapE - _ZN39_INTERNAL_f2504f53_4_k_cu_929c8030_80314cuda3std3__45__cpo4cendE)
_ZN39_INTERNAL_f2504f53_4_k_cu_929c8030_80314cuda3std3__45__cpo4cendE:
	.zero		1
	.type		_ZN39_INTERNAL_f2504f53_4_k_cu_929c8030_80314cuda3std6ranges3__45__cpo4swapE,@object
	.size		_ZN39_INTERNAL_f2504f53_4_k_cu_929c8030_80314cuda3std6ranges3__45__cpo4swapE,(.L_8 - _ZN39_INTERNAL_f2504f53_4_k_cu_929c8030_80314cuda3std6ranges3__45__cpo4swapE)
_ZN39_INTERNAL_f2504f53_4_k_cu_929c8030_80314cuda3std6ranges3__45__cpo4swapE:
	.zero		1
.L_8:


//--------------------- .nv.constant0._ZN7cutlass13device_kernelINS_4gemm6kernel13GemmUniversalIN4cute5tupleIJiiiiEEENS1_10collective13CollectiveMmaINS1_34MainloopSm90TmaGmmaWarpSpecializedILi6ENS5_IJNS4_1CILi2EEENSA_ILi1EEESC_EEENS1_35KernelTmaWarpSpecializedCooperativeEEENS5_IJNSA_ILi512EEENSA_ILi64EEENSA_ILi32EEEEEENS_6half_tENS5_IJlSC_lEEESK_SL_NS4_8TiledMMAINS4_8MMA_AtomIJNS4_4SM904GMMA25MMA_64x64x16_F32F16F16_SSILNSP_5MajorE0ELSR_0ELNSP_7ScaleInE1ELSS_1EEEEEENS4_6LayoutISD_NS5_IJSC_NSA_ILi0EEESW_EEEEENS5_IJNS4_10UnderscoreESZ_SZ_EEEEENS4_13SM90_TMA_LOADENS4_14ComposedLayoutINS4_7SwizzleILi2ELi4ELi3EEENS4_18smem_ptr_flag_bitsILi16EEENSV_INS5_IJNSA_ILi8EEESI_EEENS5_IJSI_SC_EEEEEEEvNS4_8identityENS4_23SM90_TMA_LOAD_MULTICASTES1C_vS1D_EENS_8epilogue10collective6detail29Sm90TmaWarpSpecializedAdapterINS1H_15DefaultEpilogueISK_SL_SL_NS1G_6thread17LinearCombinationISK_Li1EffLNS1L_9ScaleType4KindE0ELNS_15FloatRoundStyleE2ESK_EENS1_15EpilogueDefaultEEEEEvvEEEEvNT_6ParamsE --------------------------
	.section	.nv.constant0._ZN7cutlass13device_kernelINS_4gemm6kernel13GemmUniversalIN4cute5tupleIJiiiiEEENS1_10collective13CollectiveMmaINS1_34MainloopSm90TmaGmmaWarpSpecializedILi6ENS5_IJNS4_1CILi2EEENSA_ILi1EEESC_EEENS1_35KernelTmaWarpSpecializedCooperativeEEENS5_IJNSA_ILi512EEENSA_ILi64EEENSA_ILi32EEEEEENS_6half_tENS5_IJlSC_lEEESK_SL_NS4_8TiledMMAINS4_8MMA_AtomIJNS4_4SM904GMMA25MMA_64x64x16_F32F16F16_SSILNSP_5MajorE0ELSR_0ELNSP_7ScaleInE1ELSS_1EEEEEENS4_6LayoutISD_NS5_IJSC_NSA_ILi0EEESW_EEEEENS5_IJNS4_10UnderscoreESZ_SZ_EEEEENS4_13SM90_TMA_LOADENS4_14ComposedLayoutINS4_7SwizzleILi2ELi4ELi3EEENS4_18smem_ptr_flag_bitsILi16EEENSV_INS5_IJNSA_ILi8EEESI_EEENS5_IJSI_SC_EEEEEEEvNS4_8identityENS4_23SM90_TMA_LOAD_MULTICASTES1C_vS1D_EENS_8epilogue10collective6detail29Sm90TmaWarpSpecializedAdapterINS1H_15DefaultEpilogueISK_SL_SL_NS1G_6thread17LinearCombinationISK_Li1EffLNS1L_9ScaleType4KindE0ELNS_15FloatRoundStyleE2ESK_EENS1_15EpilogueDefaultEEEEEvvEEEEvNT_6ParamsE,"a",@progbits
	.sectionflags	@""
	.align	4
.nv.constant0._ZN7cutlass13device_kernelINS_4gemm6kernel13GemmUniversalIN4cute5tupleIJiiiiEEENS1_10collective13CollectiveMmaINS1_34MainloopSm90TmaGmmaWarpSpecializedILi6ENS5_IJNS4_1CILi2EEENSA_ILi1EEESC_EEENS1_35KernelTmaWarpSpecializedCooperativeEEENS5_IJNSA_ILi512EEENSA_ILi64EEENSA_ILi32EEEEEENS_6half_tENS5_IJlSC_lEEESK_SL_NS4_8TiledMMAINS4_8MMA_AtomIJNS4_4SM904GMMA25MMA_64x64x16_F32F16F16_SSILNSP_5MajorE0ELSR_0ELNSP_7ScaleInE1ELSS_1EEEEEENS4_6LayoutISD_NS5_IJSC_NSA_ILi0EEESW_EEEEENS5_IJNS4_10UnderscoreESZ_SZ_EEEEENS4_13SM90_TMA_LOADENS4_14ComposedLayoutINS4_7SwizzleILi2ELi4ELi3EEENS4_18smem_ptr_flag_bitsILi16EEENSV_INS5_IJNSA_ILi8EEESI_EEENS5_IJSI_SC_EEEEEEEvNS4_8identityENS4_23SM90_TMA_LOAD_MULTICASTES1C_vS1D_EENS_8epilogue10collective6detail29Sm90TmaWarpSpecializedAdapterINS1H_15DefaultEpilogueISK_SL_SL_NS1G_6thread17LinearCombinationISK_Li1EffLNS1L_9ScaleType4KindE0ELNS_15FloatRoundStyleE2ESK_EENS1_15EpilogueDefaultEEEEEvvEEEEvNT_6ParamsE:
	.zero		1664


//--------------------- SYMBOLS --------------------------

	.type		.nv.reservedSmem.offset0,@object
	.size		.nv.reservedSmem.offset0,0x4
	.type		__assertfail,@function
